// auto-generated by cutlass_sweep.gemm — config: {"arch": "sm_90", "cluster_m": 2, "cluster_n": 4, "dtype": "e5m2", "dtype_b": "e5m2", "layout": "nt", "stages": 0, "tile_k": 64, "tile_m": 64, "tile_n": 128}
#include "cutlass/cutlass.h"
#include "cutlass/gemm/collective/collective_builder.hpp"
#include "cutlass/gemm/device/gemm_universal_adapter.h"
#include "cutlass/gemm/kernel/gemm_universal.hpp"
#include "cutlass/epilogue/collective/collective_builder.hpp"

using ElemA = cutlass::float_e5m2_t;
using ElemB = cutlass::float_e5m2_t;
using ElemCD = cutlass::float_e5m2_t;
using Acc  = float;
using TileShape    = cute::Shape<cute::_64, cute::_128, cute::_64>;
using ClusterShape = cute::Shape<cute::_2, cute::_4, cute::_1>;

using CollectiveEpilogue = typename cutlass::epilogue::collective::CollectiveBuilder<
    cutlass::arch::Sm90, cutlass::arch::OpClassTensorOp,
    TileShape, ClusterShape,
    cutlass::epilogue::collective::EpilogueTileAuto,
    Acc, Acc,
    ElemCD, cutlass::layout::RowMajor, 128 / cutlass::sizeof_bits<ElemCD>::value,
    ElemCD, cutlass::layout::RowMajor, 128 / cutlass::sizeof_bits<ElemCD>::value,
    cutlass::epilogue::collective::EpilogueScheduleAuto
  >::CollectiveOp;

using CollectiveMainloop = typename cutlass::gemm::collective::CollectiveBuilder<
    cutlass::arch::Sm90, cutlass::arch::OpClassTensorOp,
    ElemA, cutlass::layout::RowMajor, 128 / cutlass::sizeof_bits<ElemA>::value,
    ElemB, cutlass::layout::ColumnMajor, 128 / cutlass::sizeof_bits<ElemB>::value,
    Acc,
    TileShape, ClusterShape,
    cutlass::gemm::collective::StageCountAutoCarveout<static_cast<int>(sizeof(typename CollectiveEpilogue::SharedStorage))>,
    cutlass::gemm::collective::KernelScheduleAuto
  >::CollectiveOp;

using GemmKernel = cutlass::gemm::kernel::GemmUniversal<
    cute::Shape<int,int,int,int>,
    CollectiveMainloop,
    CollectiveEpilogue
>;
using Gemm = cutlass::gemm::device::GemmUniversalAdapter<GemmKernel>;

// Force the device kernel symbol into the cubin without needing a host main.
auto* _anchor = &cutlass::device_kernel<GemmKernel>;


// ===== COMPILED SASS (sm_90a) =====

	.target	sm_90a

	.elftype	@"ET_EXEC"


//--------------------- .note.nv.tkinfo           --------------------------
	.section	.note.nv.tkinfo,"",@"SHT_NOTE"
	.sectionflags	@"SHF_NOTE_NV_TKINFO"
	.tkinfo
        /*0018*/ 	.word	0x00000002
        /*0030*/ 	.string	""
        /*0030*/ 	.string	"ptxas"
        /*0030*/ 	.string	"Cuda compilation tools, release 13.0, V13.0.88"
        /*0030*/ 	.string	"Build cuda_13.0.r13.0/compiler.36424714_0"
        /*0030*/ 	.string	"-arch sm_90a -m 64 "



//--------------------- .note.nv.cuinfo           --------------------------
	.section	.note.nv.cuinfo,"",@"SHT_NOTE"
	.sectionflags	@"SHF_NOTE_NV_CUINFO"
        /*0018*/ 	.short	0x0002
        /*001a*/ 	.short	0x005a
        /*001c*/ 	.short	0x0082
	.zero		2


//--------------------- .nv.info                  --------------------------
	.section	.nv.info,"",@"SHT_CUDA_INFO"
	.align	4


	//----- nvinfo : EIATTR_REGCOUNT
	.align		4
        /*0000*/ 	.byte	0x04, 0x2f
        /*0002*/ 	.short	(.L_12 - .L_11)
	.align		4
.L_11:
        /*0004*/ 	.word	index@(_ZN7cutlass13device_kernelINS_4gemm6kernel13GemmUniversalIN4cute5tupleIJiiiiEEENS1_10collective13CollectiveMmaINS1_37MainloopSm90TmaGmmaWarpSpecializedFP8ILi18ENS5_IJNS4_1CILi2EEENSA_ILi4EEENSA_ILi1EEEEEENS1_32KernelTmaWarpSpecializedPingpongEEENS5_IJNSA_ILi64EEENSA_ILi128EEESH_EEENS_12float_e5m2_tENS5_IJlSD_lEEESK_SL_NS4_8TiledMMAINS4_8MMA_AtomIJNS4_4SM904GMMA31MMA_64x128x32_F32E5M2E5M2_SS_TNILNSP_7ScaleInE1ELSR_1EEEEEENS4_6LayoutINS5_IJSD_SD_SD_EEENS5_IJNSA_ILi0EEESW_SW_EEEEENS5_IJNS4_10UnderscoreESZ_SZ_EEEEENS4_23SM90_TMA_LOAD_MULTICASTENS4_14ComposedLayoutINS4_7SwizzleILi2ELi4ELi3EEENS4_18smem_ptr_flag_bitsILi8EEENSU_INS5_IJNSA_ILi8EEESH_EEENS5_IJSH_SD_EEEEEEEvNS4_8identityES12_S1C_vS1D_EENS_8epilogue10collective6detail29Sm90TmaWarpSpecializedAdapterINS1G_15DefaultEpilogueISK_SL_SL_NS1F_6thread17LinearCombinationISK_Li1EffLNS1K_9ScaleType4KindE0ELNS_15FloatRoundStyleE2ESK_EENS1_15EpilogueDefaultEEEEEvvEEEEvNT_6ParamsE)
        /*0008*/ 	.word	0x000000a8


	//----- nvinfo : EIATTR_FRAME_SIZE
	.align		4
.L_12:
        /*000c*/ 	.byte	0x04, 0x11
        /*000e*/ 	.short	(.L_14 - .L_13)
	.align		4
.L_13:
        /*0010*/ 	.word	index@(_ZN7cutlass13device_kernelINS_4gemm6kernel13GemmUniversalIN4cute5tupleIJiiiiEEENS1_10collective13CollectiveMmaINS1_37MainloopSm90TmaGmmaWarpSpecializedFP8ILi18ENS5_IJNS4_1CILi2EEENSA_ILi4EEENSA_ILi1EEEEEENS1_32KernelTmaWarpSpecializedPingpongEEENS5_IJNSA_ILi64EEENSA_ILi128EEESH_EEENS_12float_e5m2_tENS5_IJlSD_lEEESK_SL_NS4_8TiledMMAINS4_8MMA_AtomIJNS4_4SM904GMMA31MMA_64x128x32_F32E5M2E5M2_SS_TNILNSP_7ScaleInE1ELSR_1EEEEEENS4_6LayoutINS5_IJSD_SD_SD_EEENS5_IJNSA_ILi0EEESW_SW_EEEEENS5_IJNS4_10UnderscoreESZ_SZ_EEEEENS4_23SM90_TMA_LOAD_MULTICASTENS4_14ComposedLayoutINS4_7SwizzleILi2ELi4ELi3EEENS4_18smem_ptr_flag_bitsILi8EEENSU_INS5_IJNSA_ILi8EEESH_EEENS5_IJSH_SD_EEEEEEEvNS4_8identityES12_S1C_vS1D_EENS_8epilogue10collective6detail29Sm90TmaWarpSpecializedAdapterINS1G_15DefaultEpilogueISK_SL_SL_NS1F_6thread17LinearCombinationISK_Li1EffLNS1K_9ScaleType4KindE0ELNS_15FloatRoundStyleE2ESK_EENS1_15EpilogueDefaultEEEEEvvEEEEvNT_6ParamsE)
        /*0014*/ 	.word	0x00000000


	//----- nvinfo : EIATTR_MIN_STACK_SIZE
	.align		4
.L_14:
        /*0018*/ 	.byte	0x04, 0x12
        /*001a*/ 	.short	(.L_16 - .L_15)
	.align		4
.L_15:
        /*001c*/ 	.word	index@(_ZN7cutlass13device_kernelINS_4gemm6kernel13GemmUniversalIN4cute5tupleIJiiiiEEENS1_10collective13CollectiveMmaINS1_37MainloopSm90TmaGmmaWarpSpecializedFP8ILi18ENS5_IJNS4_1CILi2EEENSA_ILi4EEENSA_ILi1EEEEEENS1_32KernelTmaWarpSpecializedPingpongEEENS5_IJNSA_ILi64EEENSA_ILi128EEESH_EEENS_12float_e5m2_tENS5_IJlSD_lEEESK_SL_NS4_8TiledMMAINS4_8MMA_AtomIJNS4_4SM904GMMA31MMA_64x128x32_F32E5M2E5M2_SS_TNILNSP_7ScaleInE1ELSR_1EEEEEENS4_6LayoutINS5_IJSD_SD_SD_EEENS5_IJNSA_ILi0EEESW_SW_EEEEENS5_IJNS4_10UnderscoreESZ_SZ_EEEEENS4_23SM90_TMA_LOAD_MULTICASTENS4_14ComposedLayoutINS4_7SwizzleILi2ELi4ELi3EEENS4_18smem_ptr_flag_bitsILi8EEENSU_INS5_IJNSA_ILi8EEESH_EEENS5_IJSH_SD_EEEEEEEvNS4_8identityES12_S1C_vS1D_EENS_8epilogue10collective6detail29Sm90TmaWarpSpecializedAdapterINS1G_15DefaultEpilogueISK_SL_SL_NS1F_6thread17LinearCombinationISK_Li1EffLNS1K_9ScaleType4KindE0ELNS_15FloatRoundStyleE2ESK_EENS1_15EpilogueDefaultEEEEEvvEEEEvNT_6ParamsE)
        /*0020*/ 	.word	0x00000000
.L_16:


//--------------------- .nv.compat                --------------------------
	.section	.nv.compat,"",@"SHT_CUDA_COMPAT_INFO"
	.align	4
        /*0000*/ 	.byte	0x02, 0x09, 0x01, 0x00, 0x02, 0x02, 0x04, 0x00, 0x02, 0x05, 0x05, 0x00, 0x03, 0x07, 0x01, 0x01
        /*0010*/ 	.byte	0x02, 0x03, 0x01, 0x00, 0x02, 0x06, 0x01, 0x00, 0x04, 0x0b, 0x08, 0x00, 0x00, 0x00, 0x00, 0x00
        /*0020*/ 	.byte	0x00, 0x00, 0x00, 0x00


//--------------------- .nv.info._ZN7cutlass13device_kernelINS_4gemm6kernel13GemmUniversalIN4cute5tupleIJiiiiEEENS1_10collective13CollectiveMmaINS1_37MainloopSm90TmaGmmaWarpSpecializedFP8ILi18ENS5_IJNS4_1CILi2EEENSA_ILi4EEENSA_ILi1EEEEEENS1_32KernelTmaWarpSpecializedPingpongEEENS5_IJNSA_ILi64EEENSA_ILi128EEESH_EEENS_12float_e5m2_tENS5_IJlSD_lEEESK_SL_NS4_8TiledMMAINS4_8MMA_AtomIJNS4_4SM904GMMA31MMA_64x128x32_F32E5M2E5M2_SS_TNILNSP_7ScaleInE1ELSR_1EEEEEENS4_6LayoutINS5_IJSD_SD_SD_EEENS5_IJNSA_ILi0EEESW_SW_EEEEENS5_IJNS4_10UnderscoreESZ_SZ_EEEEENS4_23SM90_TMA_LOAD_MULTICASTENS4_14ComposedLayoutINS4_7SwizzleILi2ELi4ELi3EEENS4_18smem_ptr_flag_bitsILi8EEENSU_INS5_IJNSA_ILi8EEESH_EEENS5_IJSH_SD_EEEEEEEvNS4_8identityES12_S1C_vS1D_EENS_8epilogue10collective6detail29Sm90TmaWarpSpecializedAdapterINS1G_15DefaultEpilogueISK_SL_SL_NS1F_6thread17LinearCombinationISK_Li1EffLNS1K_9ScaleType4KindE0ELNS_15FloatRoundStyleE2ESK_EENS1_15EpilogueDefaultEEEEEvvEEEEvNT_6ParamsE --------------------------
	.section	.nv.info._ZN7cutlass13device_kernelINS_4gemm6kernel13GemmUniversalIN4cute5tupleIJiiiiEEENS1_10collective13CollectiveMmaINS1_37MainloopSm90TmaGmmaWarpSpecializedFP8ILi18ENS5_IJNS4_1CILi2EEENSA_ILi4EEENSA_ILi1EEEEEENS1_32KernelTmaWarpSpecializedPingpongEEENS5_IJNSA_ILi64EEENSA_ILi128EEESH_EEENS_12float_e5m2_tENS5_IJlSD_lEEESK_SL_NS4_8TiledMMAINS4_8MMA_AtomIJNS4_4SM904GMMA31MMA_64x128x32_F32E5M2E5M2_SS_TNILNSP_7ScaleInE1ELSR_1EEEEEENS4_6LayoutINS5_IJSD_SD_SD_EEENS5_IJNSA_ILi0EEESW_SW_EEEEENS5_IJNS4_10UnderscoreESZ_SZ_EEEEENS4_23SM90_TMA_LOAD_MULTICASTENS4_14ComposedLayoutINS4_7SwizzleILi2ELi4ELi3EEENS4_18smem_ptr_flag_bitsILi8EEENSU_INS5_IJNSA_ILi8EEESH_EEENS5_IJSH_SD_EEEEEEEvNS4_8identityES12_S1C_vS1D_EENS_8epilogue10collective6detail29Sm90TmaWarpSpecializedAdapterINS1G_15DefaultEpilogueISK_SL_SL_NS1F_6thread17LinearCombinationISK_Li1EffLNS1K_9ScaleType4KindE0ELNS_15FloatRoundStyleE2ESK_EENS1_15EpilogueDefaultEEEEEvvEEEEvNT_6ParamsE,"",@"SHT_CUDA_INFO"
	.sectionflags	@""
	.align	4


	//----- nvinfo : EIATTR_CUDA_API_VERSION
	.align		4
        /*0000*/ 	.byte	0x04, 0x37
        /*0002*/ 	.short	(.L_18 - .L_17)
.L_17:
        /*0004*/ 	.word	0x00000082


	//----- nvinfo : EIATTR_KPARAM_INFO
	.align		4
.L_18:
        /*0008*/ 	.byte	0x04, 0x17
        /*000a*/ 	.short	(.L_20 - .L_19)
.L_19:
        /*000c*/ 	.word	0x00000000
        /*0010*/ 	.short	0x0000
        /*0012*/ 	.short	0x0070
        /*0014*/ 	.byte	0x00, 0xf0, 0x01, 0x10


	//----- nvinfo : EIATTR_SPARSE_MMA_MASK
	.align		4
.L_20:
        /*0018*/ 	.byte	0x03, 0x50
        /*001a*/ 	.short	0x0000


	//----- nvinfo : EIATTR_MAXREG_COUNT
	.align		4
        /*001c*/ 	.byte	0x03, 0x1b
        /*001e*/ 	.short	0x00a8


	//----- nvinfo : EIATTR_NUM_BARRIERS
	.align		4
        /*0020*/ 	.byte	0x02, 0x4c
        /*0022*/ 	.byte	0x01
	.zero		1


	//----- nvinfo : EIATTR_MERCURY_ISA_VERSION
	.align		4
        /*0024*/ 	.byte	0x03, 0x5f
        /*0026*/ 	.short	0x0101


	//----- nvinfo : EIATTR_INT_WARP_WIDE_INSTR_OFFSETS
	.align		4
        /*0028*/ 	.byte	0x04, 0x31
        /*002a*/ 	.short	(.L_22 - .L_21)


	//   ....[0]....
.L_21:
        /*002c*/ 	.word	0x000006a0


	//   ....[1]....
        /*0030*/ 	.word	0x000006e0


	//   ....[2]....
        /*0034*/ 	.word	0x00000720


	//   ....[3]....
        /*0038*/ 	.word	0x000007c0


	//   ....[4]....
        /*003c*/ 	.word	0x000007e0


	//   ....[5]....
        /*0040*/ 	.word	0x00000840


	//   ....[6]....
        /*0044*/ 	.word	0x00000930


	//   ....[7]....
        /*0048*/ 	.word	0x00000980


	//   ....[8]....
        /*004c*/ 	.word	0x00003300


	//----- nvinfo : EIATTR_COOP_GROUP_MASK_REGIDS
	.align		4
.L_22:
        /*0050*/ 	.byte	0x04, 0x29
        /*0052*/ 	.short	(.L_24 - .L_23)


	//   ....[0]....
.L_23:
        /*0054*/ 	.word	0xffffffff


	//   ....[1]....
        /*0058*/ 	.word	0xffffffff


	//   ....[2]....
        /*005c*/ 	.word	0xffffffff


	//   ....[3]....
        /*0060*/ 	.word	0xffffffff


	//   ....[4]....
        /*0064*/ 	.word	0xffffffff


	//   ....[5]....
        /*0068*/ 	.word	0xffffffff


	//   ....[6]....
        /*006c*/ 	.word	0xffffffff


	//----- nvinfo : EIATTR_COOP_GROUP_INSTR_OFFSETS
	.align		4
.L_24:
        /*0070*/ 	.byte	0x04, 0x28
        /*0072*/ 	.short	(.L_26 - .L_25)


	//   ....[0]....
.L_25:
        /*0074*/ 	.word	0x00000060


	//   ....[1]....
        /*0078*/ 	.word	0x00000070


	//   ....[2]....
        /*007c*/ 	.word	0x00000130


	//   ....[3]....
        /*0080*/ 	.word	0x000004b0


	//   ....[4]....
        /*0084*/ 	.word	0x000004f0


	//   ....[5]....
        /*0088*/ 	.word	0x00000570


	//   ....[6]....
        /*008c*/ 	.word	0x00000b40


	//----- nvinfo : EIATTR_REG_RECONFIG
	.align		4
.L_26:
        /*0090*/ 	.byte	0x01, 0x54
	.zero		2


	//----- nvinfo : EIATTR_MBARRIER_INSTR_OFFSETS
	.align		4
        /*0094*/ 	.byte	0x04, 0x39
        /*0096*/ 	.short	(.L_28 - .L_27)


	//   ....[0]....
.L_27:
        /*0098*/ 	.word	0x00000250
        /*009c*/ 	.word	0x000000ff
        /*00a0*/ 	.word	0x00000000
        /*00a4*/ 	.short	0x0100
        /*00a6*/ 	.byte	0x08
	.zero		1


	//   ....[1]....
        /*00a8*/ 	.word	0x00000260
        /*00ac*/ 	.word	0x000000ff
        /*00b0*/ 	.word	0x00000090
        /*00b4*/ 	.short	0x0100
        /*00b6*/ 	.byte	0x08
	.zero		1


	//   ....[2]....
        /*00b8*/ 	.word	0x00000270
        /*00bc*/ 	.word	0x000000ff
        /*00c0*/ 	.word	0x00000008
        /*00c4*/ 	.short	0x0100
        /*00c6*/ 	.byte	0x08
	.zero		1


	//   ....[3]....
        /*00c8*/ 	.word	0x00000280
        /*00cc*/ 	.word	0x000000ff
        /*00d0*/ 	.word	0x00000098
        /*00d4*/ 	.short	0x0100
        /*00d6*/ 	.byte	0x08
	.zero		1


	//   ....[4]....
        /*00d8*/ 	.word	0x00000290
        /*00dc*/ 	.word	0x000000ff
        /*00e0*/ 	.word	0x00000010
        /*00e4*/ 	.short	0x0100
        /*00e6*/ 	.byte	0x08
	.zero		1


	//   ....[5]....
        /*00e8*/ 	.word	0x000002a0
        /*00ec*/ 	.word	0x000000ff
        /*00f0*/ 	.word	0x000000a0
        /*00f4*/ 	.short	0x0100
        /*00f6*/ 	.byte	0x08
	.zero		1


	//   ....[6]....
        /*00f8*/ 	.word	0x000002b0
        /*00fc*/ 	.word	0x000000ff
        /*0100*/ 	.word	0x00000018
        /*0104*/ 	.short	0x0100
        /*0106*/ 	.byte	0x08
	.zero		1


	//   ....[7]....
        /*0108*/ 	.word	0x000002c0
        /*010c*/ 	.word	0x000000ff
        /*0110*/ 	.word	0x000000a8
        /*0114*/ 	.short	0x0100
        /*0116*/ 	.byte	0x08
	.zero		1


	//   ....[8]....
        /*0118*/ 	.word	0x000002d0
        /*011c*/ 	.word	0x000000ff
        /*0120*/ 	.word	0x00000020
        /*0124*/ 	.short	0x0100
        /*0126*/ 	.byte	0x08
	.zero		1


	//   ....[9]....
        /*0128*/ 	.word	0x000002e0
        /*012c*/ 	.word	0x000000ff
        /*0130*/ 	.word	0x000000b0
        /*0134*/ 	.short	0x0100
        /*0136*/ 	.byte	0x08
	.zero		1


	//   ....[10]....
        /*0138*/ 	.word	0x000002f0
        /*013c*/ 	.word	0x000000ff
        /*0140*/ 	.word	0x00000028
        /*0144*/ 	.short	0x0100
        /*0146*/ 	.byte	0x08
	.zero		1


	//   ....[11]....
        /*0148*/ 	.word	0x00000300
        /*014c*/ 	.word	0x000000ff
        /*0150*/ 	.word	0x000000b8
        /*0154*/ 	.short	0x0100
        /*0156*/ 	.byte	0x08
	.zero		1


	//   ....[12]....
        /*0158*/ 	.word	0x00000310
        /*015c*/ 	.word	0x000000ff
        /*0160*/ 	.word	0x00000030
        /*0164*/ 	.short	0x0100
        /*0166*/ 	.byte	0x08
	.zero		1


	//   ....[13]....
        /*0168*/ 	.word	0x00000320
        /*016c*/ 	.word	0x000000ff
        /*0170*/ 	.word	0x000000c0
        /*0174*/ 	.short	0x0100
        /*0176*/ 	.byte	0x08
	.zero		1


	//   ....[14]....
        /*0178*/ 	.word	0x00000330
        /*017c*/ 	.word	0x000000ff
        /*0180*/ 	.word	0x00000038
        /*0184*/ 	.short	0x0100
        /*0186*/ 	.byte	0x08
	.zero		1


	//   ....[15]....
        /*0188*/ 	.word	0x00000340
        /*018c*/ 	.word	0x000000ff
        /*0190*/ 	.word	0x000000c8
        /*0194*/ 	.short	0x0100
        /*0196*/ 	.byte	0x08
	.zero		1


	//   ....[16]....
        /*0198*/ 	.word	0x00000350
        /*019c*/ 	.word	0x000000ff
        /*01a0*/ 	.word	0x00000040
        /*01a4*/ 	.short	0x0100
        /*01a6*/ 	.byte	0x08
	.zero		1


	//   ....[17]....
        /*01a8*/ 	.word	0x00000360
        /*01ac*/ 	.word	0x000000ff
        /*01b0*/ 	.word	0x000000d0
        /*01b4*/ 	.short	0x0100
        /*01b6*/ 	.byte	0x08
	.zero		1


	//   ....[18]....
        /*01b8*/ 	.word	0x00000370
        /*01bc*/ 	.word	0x000000ff
        /*01c0*/ 	.word	0x00000048
        /*01c4*/ 	.short	0x0100
        /*01c6*/ 	.byte	0x08
	.zero		1


	//   ....[19]....
        /*01c8*/ 	.word	0x00000380
        /*01cc*/ 	.word	0x000000ff
        /*01d0*/ 	.word	0x000000d8
        /*01d4*/ 	.short	0x0100
        /*01d6*/ 	.byte	0x08
	.zero		1


	//   ....[20]....
        /*01d8*/ 	.word	0x00000390
        /*01dc*/ 	.word	0x000000ff
        /*01e0*/ 	.word	0x00000050
        /*01e4*/ 	.short	0x0100
        /*01e6*/ 	.byte	0x08
	.zero		1


	//   ....[21]....
        /*01e8*/ 	.word	0x000003a0
        /*01ec*/ 	.word	0x000000ff
        /*01f0*/ 	.word	0x000000e0
        /*01f4*/ 	.short	0x0100
        /*01f6*/ 	.byte	0x08
	.zero		1


	//   ....[22]....
        /*01f8*/ 	.word	0x000003b0
        /*01fc*/ 	.word	0x000000ff
        /*0200*/ 	.word	0x00000058
        /*0204*/ 	.short	0x0100
        /*0206*/ 	.byte	0x08
	.zero		1


	//   ....[23]....
        /*0208*/ 	.word	0x000003c0
        /*020c*/ 	.word	0x000000ff
        /*0210*/ 	.word	0x000000e8
        /*0214*/ 	.short	0x0100
        /*0216*/ 	.byte	0x08
	.zero		1


	//   ....[24]....
        /*0218*/ 	.word	0x000003d0
        /*021c*/ 	.word	0x000000ff
        /*0220*/ 	.word	0x00000060
        /*0224*/ 	.short	0x0100
        /*0226*/ 	.byte	0x08
	.zero		1


	//   ....[25]....
        /*0228*/ 	.word	0x000003e0
        /*022c*/ 	.word	0x000000ff
        /*0230*/ 	.word	0x000000f0
        /*0234*/ 	.short	0x0100
        /*0236*/ 	.byte	0x08
	.zero		1


	//   ....[26]....
        /*0238*/ 	.word	0x000003f0
        /*023c*/ 	.word	0x000000ff
        /*0240*/ 	.word	0x00000068
        /*0244*/ 	.short	0x0100
        /*0246*/ 	.byte	0x08
	.zero		1


	//   ....[27]....
        /*0248*/ 	.word	0x00000400
        /*024c*/ 	.word	0x000000ff
        /*0250*/ 	.word	0x000000f8
        /*0254*/ 	.short	0x0100
        /*0256*/ 	.byte	0x08
	.zero		1


	//   ....[28]....
        /*0258*/ 	.word	0x00000410
        /*025c*/ 	.word	0x000000ff
        /*0260*/ 	.word	0x00000070
        /*0264*/ 	.short	0x0100
        /*0266*/ 	.byte	0x08
	.zero		1


	//   ....[29]....
        /*0268*/ 	.word	0x00000420
        /*026c*/ 	.word	0x000000ff
        /*0270*/ 	.word	0x00000100
        /*0274*/ 	.short	0x0100
        /*0276*/ 	.byte	0x08
	.zero		1


	//   ....[30]....
        /*0278*/ 	.word	0x00000430
        /*027c*/ 	.word	0x000000ff
        /*0280*/ 	.word	0x00000078
        /*0284*/ 	.short	0x0100
        /*0286*/ 	.byte	0x08
	.zero		1


	//   ....[31]....
        /*0288*/ 	.word	0x00000440
        /*028c*/ 	.word	0x000000ff
        /*0290*/ 	.word	0x00000108
        /*0294*/ 	.short	0x0100
        /*0296*/ 	.byte	0x08
	.zero		1


	//   ....[32]....
        /*0298*/ 	.word	0x00000450
        /*029c*/ 	.word	0x000000ff
        /*02a0*/ 	.word	0x00000080
        /*02a4*/ 	.short	0x0100
        /*02a6*/ 	.byte	0x08
	.zero		1


	//   ....[33]....
        /*02a8*/ 	.word	0x00000460
        /*02ac*/ 	.word	0x000000ff
        /*02b0*/ 	.word	0x00000110
        /*02b4*/ 	.short	0x0100
        /*02b6*/ 	.byte	0x08
	.zero		1


	//   ....[34]....
        /*02b8*/ 	.word	0x00000470
        /*02bc*/ 	.word	0x000000ff
        /*02c0*/ 	.word	0x00000088
        /*02c4*/ 	.short	0x0100
        /*02c6*/ 	.byte	0x08
	.zero		1


	//   ....[35]....
        /*02c8*/ 	.word	0x00000480
        /*02cc*/ 	.word	0x000000ff
        /*02d0*/ 	.word	0x00000118
        /*02d4*/ 	.short	0x0100
        /*02d6*/ 	.byte	0x08
	.zero		1


	//   ....[36]....
        /*02d8*/ 	.word	0x000009b0
        /*02dc*/ 	.word	0x000000ff
        /*02e0*/ 	.word	0x00000150
        /*02e4*/ 	.short	0x0100
        /*02e6*/ 	.byte	0x08
	.zero		1


	//   ....[37]....
        /*02e8*/ 	.word	0x00000a50
        /*02ec*/ 	.word	0x000000ff
        /*02f0*/ 	.word	0x00000158
        /*02f4*/ 	.short	0x0100
        /*02f6*/ 	.byte	0x08
	.zero		1


	//   ....[38]....
        /*02f8*/ 	.word	0x00000ac0
        /*02fc*/ 	.word	0x000000ff
        /*0300*/ 	.word	0x00000130
        /*0304*/ 	.short	0x0100
        /*0306*/ 	.byte	0x09
	.zero		1


	//   ....[39]....
        /*0308*/ 	.word	0x00000ad0
        /*030c*/ 	.word	0x000000ff
        /*0310*/ 	.word	0x00000138
        /*0314*/ 	.short	0x0100
        /*0316*/ 	.byte	0x09
	.zero		1


	//   ....[40]....
        /*0318*/ 	.word	0x00000ae0
        /*031c*/ 	.word	0x000000ff
        /*0320*/ 	.word	0x00000140
        /*0324*/ 	.short	0x0100
        /*0326*/ 	.byte	0x09
	.zero		1


	//   ....[41]....
        /*0328*/ 	.word	0x00000af0
        /*032c*/ 	.word	0x000000ff
        /*0330*/ 	.word	0x00000148
        /*0334*/ 	.short	0x0100
        /*0336*/ 	.byte	0x09
	.zero		1


	//   ....[42]....
        /*0338*/ 	.word	0x00001850
        /*033c*/ 	.word	0x000000ff
        /*0340*/ 	.word	0xfffffff8
        /*0344*/ 	.short	0x010a
        /*0346*/ 	.byte	0x0f
	.zero		1


	//   ....[43]....
        /*0348*/ 	.word	0x00001d30
        /*034c*/ 	.word	0x000000ff
        /*0350*/ 	.word	0x00000000
        /*0354*/ 	.short	0x010a
        /*0356*/ 	.byte	0x06
	.zero		1


	//   ....[44]....
        /*0358*/ 	.word	0x00001d70
        /*035c*/ 	.word	0x000000ff
        /*0360*/ 	.word	0x00000000
        /*0364*/ 	.short	0x010a
        /*0366*/ 	.byte	0x06
	.zero		1


	//   ....[45]....
        /*0368*/ 	.word	0x00002670
        /*036c*/ 	.word	0x000000ff
        /*0370*/ 	.word	0x00000000
        /*0374*/ 	.short	0x010a
        /*0376*/ 	.byte	0x09
	.zero		1


	//   ....[46]....
        /*0378*/ 	.word	0x000026b0
        /*037c*/ 	.word	0x000000ff
        /*0380*/ 	.word	0x00000000
        /*0384*/ 	.short	0x010a
        /*0386*/ 	.byte	0x09
	.zero		1


	//   ....[47]....
        /*0388*/ 	.word	0x00002d10
        /*038c*/ 	.word	0x00000015
        /*0390*/ 	.word	0x00000000
        /*0394*/ 	.short	0x0101
        /*0396*/ 	.byte	0x3f
	.zero		1


	//   ....[48]....
        /*0398*/ 	.word	0x00003290
        /*039c*/ 	.word	0x00000013
        /*03a0*/ 	.word	0x00000000
        /*03a4*/ 	.short	0x0101
        /*03a6*/ 	.byte	0x15
	.zero		1


	//   ....[49]....
        /*03a8*/ 	.word	0x000033a0
        /*03ac*/ 	.word	0x00000013
        /*03b0*/ 	.word	0x00000000
        /*03b4*/ 	.short	0x0101
        /*03b6*/ 	.byte	0x3f
	.zero		1


	//   ....[50]....
        /*03b8*/ 	.word	0x00003460
        /*03bc*/ 	.word	0x000000ff
        /*03c0*/ 	.word	0x00000008
        /*03c4*/ 	.short	0x010a
        /*03c6*/ 	.byte	0x0f
	.zero		1


	//   ....[51]....
        /*03c8*/ 	.word	0x00007d00
        /*03cc*/ 	.word	0x00000004
        /*03d0*/ 	.word	0x00000000
        /*03d4*/ 	.short	0x0101
        /*03d6*/ 	.byte	0x15
	.zero		1


	//   ....[52]....
        /*03d8*/ 	.word	0x00008700
        /*03dc*/ 	.word	0x00000013
        /*03e0*/ 	.word	0x00000090
        /*03e4*/ 	.short	0x010a
        /*03e6*/ 	.byte	0x3f
	.zero		1


	//   ....[53]....
        /*03e8*/ 	.word	0x00008ab0
        /*03ec*/ 	.word	0x0000000a
        /*03f0*/ 	.word	0x00000158
        /*03f4*/ 	.short	0x0101
        /*03f6*/ 	.byte	0x3f
	.zero		1


	//   ....[54]....
        /*03f8*/ 	.word	0x00009210
        /*03fc*/ 	.word	0x00000005
        /*0400*/ 	.word	0x00000000
        /*0404*/ 	.short	0x010a
        /*0406*/ 	.byte	0x3f
	.zero		1


	//   ....[55]....
        /*0408*/ 	.word	0x00009290
        /*040c*/ 	.word	0x00000007
        /*0410*/ 	.word	0x00000000
        /*0414*/ 	.short	0x010a
        /*0416*/ 	.byte	0x3f
	.zero		1


	//   ....[56]....
        /*0418*/ 	.word	0x00009320
        /*041c*/ 	.word	0x00000006
        /*0420*/ 	.word	0x00000000
        /*0424*/ 	.short	0x010a
        /*0426*/ 	.byte	0x3f
	.zero		1


	//   ....[57]....
        /*0428*/ 	.word	0x000093b0
        /*042c*/ 	.word	0x00000009
        /*0430*/ 	.word	0x00000000
        /*0434*/ 	.short	0x010a
        /*0436*/ 	.byte	0x3f
	.zero		1


	//   ....[58]....
        /*0438*/ 	.word	0x00009440
        /*043c*/ 	.word	0x00000006
        /*0440*/ 	.word	0x00000000
        /*0444*/ 	.short	0x010a
        /*0446*/ 	.byte	0x3f
	.zero		1


	//   ....[59]....
        /*0448*/ 	.word	0x000094d0
        /*044c*/ 	.word	0x00000009
        /*0450*/ 	.word	0x00000000
        /*0454*/ 	.short	0x010a
        /*0456*/ 	.byte	0x3f
	.zero		1


	//   ....[60]....
        /*0458*/ 	.word	0x00009560
        /*045c*/ 	.word	0x00000006
        /*0460*/ 	.word	0x00000000
        /*0464*/ 	.short	0x010a
        /*0466*/ 	.byte	0x3f
	.zero		1


	//   ....[61]....
        /*0468*/ 	.word	0x000095f0
        /*046c*/ 	.word	0x00000009
        /*0470*/ 	.word	0x00000000
        /*0474*/ 	.short	0x010a
        /*0476*/ 	.byte	0x3f
	.zero		1


	//   ....[62]....
        /*0478*/ 	.word	0x00009680
        /*047c*/ 	.word	0x00000006
        /*0480*/ 	.word	0x00000000
        /*0484*/ 	.short	0x010a
        /*0486*/ 	.byte	0x3f
	.zero		1


	//   ....[63]....
        /*0488*/ 	.word	0x00009710
        /*048c*/ 	.word	0x00000009
        /*0490*/ 	.word	0x00000000
        /*0494*/ 	.short	0x010a
        /*0496*/ 	.byte	0x3f
	.zero		1


	//   ....[64]....
        /*0498*/ 	.word	0x000097a0
        /*049c*/ 	.word	0x00000006
        /*04a0*/ 	.word	0x00000000
        /*04a4*/ 	.short	0x010a
        /*04a6*/ 	.byte	0x3f
	.zero		1


	//   ....[65]....
        /*04a8*/ 	.word	0x00009830
        /*04ac*/ 	.word	0x00000009
        /*04b0*/ 	.word	0x00000000
        /*04b4*/ 	.short	0x010a
        /*04b6*/ 	.byte	0x3f
	.zero		1


	//   ....[66]....
        /*04b8*/ 	.word	0x000098c0
        /*04bc*/ 	.word	0x00000006
        /*04c0*/ 	.word	0x00000000
        /*04c4*/ 	.short	0x010a
        /*04c6*/ 	.byte	0x3f
	.zero		1


	//   ....[67]....
        /*04c8*/ 	.word	0x00009950
        /*04cc*/ 	.word	0x00000009
        /*04d0*/ 	.word	0x00000000
        /*04d4*/ 	.short	0x010a
        /*04d6*/ 	.byte	0x3f
	.zero		1


	//   ....[68]....
        /*04d8*/ 	.word	0x000099e0
        /*04dc*/ 	.word	0x00000006
        /*04e0*/ 	.word	0x00000000
        /*04e4*/ 	.short	0x010a
        /*04e6*/ 	.byte	0x3f
	.zero		1


	//   ....[69]....
        /*04e8*/ 	.word	0x00009a70
        /*04ec*/ 	.word	0x00000009
        /*04f0*/ 	.word	0x00000000
        /*04f4*/ 	.short	0x010a
        /*04f6*/ 	.byte	0x3f
	.zero		1


	//   ....[70]....
        /*04f8*/ 	.word	0x00009b00
        /*04fc*/ 	.word	0x00000006
        /*0500*/ 	.word	0x00000000
        /*0504*/ 	.short	0x010a
        /*0506*/ 	.byte	0x3f
	.zero		1


	//   ....[71]....
        /*0508*/ 	.word	0x00009b90
        /*050c*/ 	.word	0x00000003
        /*0510*/ 	.word	0x00000000
        /*0514*/ 	.short	0x010a
        /*0516*/ 	.byte	0x3f
	.zero		1


	//   ....[72]....
        /*0518*/ 	.word	0x00009c00
        /*051c*/ 	.word	0x00000013
        /*0520*/ 	.word	0xfffffff8
        /*0524*/ 	.short	0x010a
        /*0526*/ 	.byte	0x3f
	.zero		1


	//   ....[73]....
        /*0528*/ 	.word	0x00009c60
        /*052c*/ 	.word	0x00000013
        /*0530*/ 	.word	0x00000000
        /*0534*/ 	.short	0x010a
        /*0536*/ 	.byte	0x3f
	.zero		1


	//   ....[74]....
        /*0538*/ 	.word	0x00009cc0
        /*053c*/ 	.word	0x00000015
        /*0540*/ 	.word	0x00000000
        /*0544*/ 	.short	0x010a
        /*0546*/ 	.byte	0x3f
	.zero		1


	//   ....[75]....
        /*0548*/ 	.word	0x00009d20
        /*054c*/ 	.word	0x00000013
        /*0550*/ 	.word	0x00000008
        /*0554*/ 	.short	0x010a
        /*0556*/ 	.byte	0x3f
	.zero		1


	//   ....[76]....
        /*0558*/ 	.word	0x00009df0
        /*055c*/ 	.word	0x00000013
        /*0560*/ 	.word	0x00000090
        /*0564*/ 	.short	0x010a
        /*0566*/ 	.byte	0x3f
	.zero		1


	//   ....[77]....
        /*0568*/ 	.word	0x00009ed0
        /*056c*/ 	.word	0x00000005
        /*0570*/ 	.word	0x00000000
        /*0574*/ 	.short	0x010a
        /*0576*/ 	.byte	0x3f
	.zero		1


	//   ....[78]....
        /*0578*/ 	.word	0x00009f20
        /*057c*/ 	.word	0x00000007
        /*0580*/ 	.word	0x00000000
        /*0584*/ 	.short	0x010a
        /*0586*/ 	.byte	0x3f
	.zero		1


	//   ....[79]....
        /*0588*/ 	.word	0x00009f70
        /*058c*/ 	.word	0x00000006
        /*0590*/ 	.word	0x00000000
        /*0594*/ 	.short	0x010a
        /*0596*/ 	.byte	0x3f
	.zero		1


	//   ....[80]....
        /*0598*/ 	.word	0x00009fc0
        /*059c*/ 	.word	0x00000009
        /*05a0*/ 	.word	0x00000000
        /*05a4*/ 	.short	0x010a
        /*05a6*/ 	.byte	0x3f
	.zero		1


	//   ....[81]....
        /*05a8*/ 	.word	0x0000a010
        /*05ac*/ 	.word	0x00000006
        /*05b0*/ 	.word	0x00000000
        /*05b4*/ 	.short	0x010a
        /*05b6*/ 	.byte	0x3f
	.zero		1


	//   ....[82]....
        /*05b8*/ 	.word	0x0000a060
        /*05bc*/ 	.word	0x00000009
        /*05c0*/ 	.word	0x00000000
        /*05c4*/ 	.short	0x010a
        /*05c6*/ 	.byte	0x3f
	.zero		1


	//   ....[83]....
        /*05c8*/ 	.word	0x0000a0b0
        /*05cc*/ 	.word	0x00000006
        /*05d0*/ 	.word	0x00000000
        /*05d4*/ 	.short	0x010a
        /*05d6*/ 	.byte	0x3f
	.zero		1


	//   ....[84]....
        /*05d8*/ 	.word	0x0000a100
        /*05dc*/ 	.word	0x00000009
        /*05e0*/ 	.word	0x00000000
        /*05e4*/ 	.short	0x010a
        /*05e6*/ 	.byte	0x3f
	.zero		1


	//   ....[85]....
        /*05e8*/ 	.word	0x0000a150
        /*05ec*/ 	.word	0x00000006
        /*05f0*/ 	.word	0x00000000
        /*05f4*/ 	.short	0x010a
        /*05f6*/ 	.byte	0x3f
	.zero		1


	//   ....[86]....
        /*05f8*/ 	.word	0x0000a1a0
        /*05fc*/ 	.word	0x00000009
        /*0600*/ 	.word	0x00000000
        /*0604*/ 	.short	0x010a
        /*0606*/ 	.byte	0x3f
	.zero		1


	//   ....[87]....
        /*0608*/ 	.word	0x0000a1f0
        /*060c*/ 	.word	0x00000006
        /*0610*/ 	.word	0x00000000
        /*0614*/ 	.short	0x010a
        /*0616*/ 	.byte	0x3f
	.zero		1


	//   ....[88]....
        /*0618*/ 	.word	0x0000a240
        /*061c*/ 	.word	0x00000009
        /*0620*/ 	.word	0x00000000
        /*0624*/ 	.short	0x010a
        /*0626*/ 	.byte	0x3f
	.zero		1


	//   ....[89]....
        /*0628*/ 	.word	0x0000a290
        /*062c*/ 	.word	0x00000006
        /*0630*/ 	.word	0x00000000
        /*0634*/ 	.short	0x010a
        /*0636*/ 	.byte	0x3f
	.zero		1


	//   ....[90]....
        /*0638*/ 	.word	0x0000a2e0
        /*063c*/ 	.word	0x00000009
        /*0640*/ 	.word	0x00000000
        /*0644*/ 	.short	0x010a
        /*0646*/ 	.byte	0x3f
	.zero		1


	//   ....[91]....
        /*0648*/ 	.word	0x0000a330
        /*064c*/ 	.word	0x00000006
        /*0650*/ 	.word	0x00000000
        /*0654*/ 	.short	0x010a
        /*0656*/ 	.byte	0x3f
	.zero		1


	//   ....[92]....
        /*0658*/ 	.word	0x0000a380
        /*065c*/ 	.word	0x00000009
        /*0660*/ 	.word	0x00000000
        /*0664*/ 	.short	0x010a
        /*0666*/ 	.byte	0x3f
	.zero		1


	//   ....[93]....
        /*0668*/ 	.word	0x0000a3d0
        /*066c*/ 	.word	0x00000006
        /*0670*/ 	.word	0x00000000
        /*0674*/ 	.short	0x010a
        /*0676*/ 	.byte	0x3f
	.zero		1


	//----- nvinfo : EIATTR_NUM_MBARRIERS
	.align		4
.L_28:
        /*0678*/ 	.byte	0x03, 0x38
        /*067a*/ 	.short	0x002a


	//----- nvinfo : EIATTR_EXIT_INSTR_OFFSETS
	.align		4
        /*067c*/ 	.byte	0x04, 0x1c
        /*067e*/ 	.short	(.L_30 - .L_29)


	//   ....[0]....
.L_29:
        /*0680*/ 	.word	0x00001590


	//   ....[1]....
        /*0684*/ 	.word	0x000015f0


	//   ....[2]....
        /*0688*/ 	.word	0x00008310


	//   ....[3]....
        /*068c*/ 	.word	0x00008340


	//   ....[4]....
        /*0690*/ 	.word	0x00009be0


	//----- nvinfo : EIATTR_MAX_THREADS
	.align		4
.L_30:
        /*0694*/ 	.byte	0x04, 0x05
        /*0696*/ 	.short	(.L_32 - .L_31)
.L_31:
        /*0698*/ 	.word	0x00000180
        /*069c*/ 	.word	0x00000001
        /*06a0*/ 	.word	0x00000001


	//----- nvinfo : EIATTR_CRS_STACK_SIZE
	.align		4
.L_32:
        /*06a4*/ 	.byte	0x04, 0x1e
        /*06a6*/ 	.short	(.L_34 - .L_33)
.L_33:
        /*06a8*/ 	.word	0x00000000


	//----- nvinfo : EIATTR_CBANK_PARAM_SIZE
	.align		4
.L_34:
        /*06ac*/ 	.byte	0x03, 0x19
        /*06ae*/ 	.short	0x0470


	//----- nvinfo : EIATTR_PARAM_CBANK
	.align		4
        /*06b0*/ 	.byte	0x04, 0x0a
        /*06b2*/ 	.short	(.L_36 - .L_35)
	.align		4
.L_35:
        /*06b4*/ 	.word	index@(.nv.constant0._ZN7cutlass13device_kernelINS_4gemm6kernel13GemmUniversalIN4cute5tupleIJiiiiEEENS1_10collective13CollectiveMmaINS1_37MainloopSm90TmaGmmaWarpSpecializedFP8ILi18ENS5_IJNS4_1CILi2EEENSA_ILi4EEENSA_ILi1EEEEEENS1_32KernelTmaWarpSpecializedPingpongEEENS5_IJNSA_ILi64EEENSA_ILi128EEESH_EEENS_12float_e5m2_tENS5_IJlSD_lEEESK_SL_NS4_8TiledMMAINS4_8MMA_AtomIJNS4_4SM904GMMA31MMA_64x128x32_F32E5M2E5M2_SS_TNILNSP_7ScaleInE1ELSR_1EEEEEENS4_6LayoutINS5_IJSD_SD_SD_EEENS5_IJNSA_ILi0EEESW_SW_EEEEENS5_IJNS4_10UnderscoreESZ_SZ_EEEEENS4_23SM90_TMA_LOAD_MULTICASTENS4_14ComposedLayoutINS4_7SwizzleILi2ELi4ELi3EEENS4_18smem_ptr_flag_bitsILi8EEENSU_INS5_IJNSA_ILi8EEESH_EEENS5_IJSH_SD_EEEEEEEvNS4_8identityES12_S1C_vS1D_EENS_8epilogue10collective6detail29Sm90TmaWarpSpecializedAdapterINS1G_15DefaultEpilogueISK_SL_SL_NS1F_6thread17LinearCombinationISK_Li1EffLNS1K_9ScaleType4KindE0ELNS_15FloatRoundStyleE2ESK_EENS1_15EpilogueDefaultEEEEEvvEEEEvNT_6ParamsE)
        /*06b8*/ 	.short	0x0210
        /*06ba*/ 	.short	0x0470


	//----- nvinfo : EIATTR_SW_WAR
	.align		4
.L_36:
        /*06bc*/ 	.byte	0x04, 0x36
        /*06be*/ 	.short	(.L_38 - .L_37)
.L_37:
        /*06c0*/ 	.word	0x00000008
.L_38:


//--------------------- .nv.callgraph             --------------------------
	.section	.nv.callgraph,"",@"SHT_CUDA_CALLGRAPH"
	.align	4
	.sectionentsize	8
	.align		4
        /*0000*/ 	.word	0x00000000
	.align		4
        /*0004*/ 	.word	0xffffffff
	.align		4
        /*0008*/ 	.word	0x00000000
	.align		4
        /*000c*/ 	.word	0xfffffffe
	.align		4
        /*0010*/ 	.word	0x00000000
	.align		4
        /*0014*/ 	.word	0xfffffffd
	.align		4
        /*0018*/ 	.word	0x00000000
	.align		4
        /*001c*/ 	.word	0xfffffffc


//--------------------- .nv.constant4             --------------------------
	.section	.nv.constant4,"a",@progbits
	.align	8
	.align		8
.nv.constant4:
        /*0000*/ 	.dword	_ZN40_INTERNAL_752a5adc_4_k_cu_bd788cef_190234cuda3std3__45__cpo5beginE
	.align		8
        /*0008*/ 	.dword	_ZN40_INTERNAL_752a5adc_4_k_cu_bd788cef_190234cuda3std3__45__cpo3endE
	.align		8
        /*0010*/ 	.dword	_ZN40_INTERNAL_752a5adc_4_k_cu_bd788cef_190234cuda3std3__45__cpo6cbeginE
	.align		8
        /*0018*/ 	.dword	_ZN40_INTERNAL_752a5adc_4_k_cu_bd788cef_190234cuda3std3__45__cpo4cendE
	.align		8
        /*0020*/ 	.dword	_ZN40_INTERNAL_752a5adc_4_k_cu_bd788cef_190234cuda3std3__442_GLOBAL__N__752a5adc_4_k_cu_bd788cef_190236ignoreE
	.align		8
        /*0028*/ 	.dword	_ZN40_INTERNAL_752a5adc_4_k_cu_bd788cef_190234cuda3std3__419piecewise_constructE
	.align		8
        /*0030*/ 	.dword	_ZN40_INTERNAL_752a5adc_4_k_cu_bd788cef_190234cuda3std3__48in_placeE
	.align		8
        /*0038*/ 	.dword	_ZN40_INTERNAL_752a5adc_4_k_cu_bd788cef_190234cuda3std6ranges3__45__cpo4swapE
	.align		8
        /*0040*/ 	.dword	_ZN40_INTERNAL_752a5adc_4_k_cu_bd788cef_190234cuda3std6ranges3__45__cpo9iter_moveE
	.align		8
        /*0048*/ 	.dword	_ZN40_INTERNAL_752a5adc_4_k_cu_bd788cef_190234cute7productE
	.align		8
        /*0050*/ 	.dword	_ZN40_INTERNAL_752a5adc_4_k_cu_bd788cef_190234cute1_E


//--------------------- .text._ZN7cutlass13device_kernelINS_4gemm6kernel13GemmUniversalIN4cute5tupleIJiiiiEEENS1_10collective13CollectiveMmaINS1_37MainloopSm90TmaGmmaWarpSpecializedFP8ILi18ENS5_IJNS4_1CILi2EEENSA_ILi4EEENSA_ILi1EEEEEENS1_32KernelTmaWarpSpecializedPingpongEEENS5_IJNSA_ILi64EEENSA_ILi128EEESH_EEENS_12float_e5m2_tENS5_IJlSD_lEEESK_SL_NS4_8TiledMMAINS4_8MMA_AtomIJNS4_4SM904GMMA31MMA_64x128x32_F32E5M2E5M2_SS_TNILNSP_7ScaleInE1ELSR_1EEEEEENS4_6LayoutINS5_IJSD_SD_SD_EEENS5_IJNSA_ILi0EEESW_SW_EEEEENS5_IJNS4_10UnderscoreESZ_SZ_EEEEENS4_23SM90_TMA_LOAD_MULTICASTENS4_14ComposedLayoutINS4_7SwizzleILi2ELi4ELi3EEENS4_18smem_ptr_flag_bitsILi8EEENSU_INS5_IJNSA_ILi8EEESH_EEENS5_IJSH_SD_EEEEEEEvNS4_8identityES12_S1C_vS1D_EENS_8epilogue10collective6detail29Sm90TmaWarpSpecializedAdapterINS1G_15DefaultEpilogueISK_SL_SL_NS1F_6thread17LinearCombinationISK_Li1EffLNS1K_9ScaleType4KindE0ELNS_15FloatRoundStyleE2ESK_EENS1_15EpilogueDefaultEEEEEvvEEEEvNT_6ParamsE --------------------------
	.section	.text._ZN7cutlass13device_kernelINS_4gemm6kernel13GemmUniversalIN4cute5tupleIJiiiiEEENS1_10collective13CollectiveMmaINS1_37MainloopSm90TmaGmmaWarpSpecializedFP8ILi18ENS5_IJNS4_1CILi2EEENSA_ILi4EEENSA_ILi1EEEEEENS1_32KernelTmaWarpSpecializedPingpongEEENS5_IJNSA_ILi64EEENSA_ILi128EEESH_EEENS_12float_e5m2_tENS5_IJlSD_lEEESK_SL_NS4_8TiledMMAINS4_8MMA_AtomIJNS4_4SM904GMMA31MMA_64x128x32_F32E5M2E5M2_SS_TNILNSP_7ScaleInE1ELSR_1EEEEEENS4_6LayoutINS5_IJSD_SD_SD_EEENS5_IJNSA_ILi0EEESW_SW_EEEEENS5_IJNS4_10UnderscoreESZ_SZ_EEEEENS4_23SM90_TMA_LOAD_MULTICASTENS4_14ComposedLayoutINS4_7SwizzleILi2ELi4ELi3EEENS4_18smem_ptr_flag_bitsILi8EEENSU_INS5_IJNSA_ILi8EEESH_EEENS5_IJSH_SD_EEEEEEEvNS4_8identityES12_S1C_vS1D_EENS_8epilogue10collective6detail29Sm90TmaWarpSpecializedAdapterINS1G_15DefaultEpilogueISK_SL_SL_NS1F_6thread17LinearCombinationISK_Li1EffLNS1K_9ScaleType4KindE0ELNS_15FloatRoundStyleE2ESK_EENS1_15EpilogueDefaultEEEEEvvEEEEvNT_6ParamsE,"ax",@progbits
	.align	128
.text._ZN7cutlass13device_kernelINS_4gemm6kernel13GemmUniversalIN4cute5tupleIJiiiiEEENS1_10collective13CollectiveMmaINS1_37MainloopSm90TmaGmmaWarpSpecializedFP8ILi18ENS5_IJNS4_1CILi2EEENSA_ILi4EEENSA_ILi1EEEEEENS1_32KernelTmaWarpSpecializedPingpongEEENS5_IJNSA_ILi64EEENSA_ILi128EEESH_EEENS_12float_e5m2_tENS5_IJlSD_lEEESK_SL_NS4_8TiledMMAINS4_8MMA_AtomIJNS4_4SM904GMMA31MMA_64x128x32_F32E5M2E5M2_SS_TNILNSP_7ScaleInE1ELSR_1EEEEEENS4_6LayoutINS5_IJSD_SD_SD_EEENS5_IJNSA_ILi0EEESW_SW_EEEEENS5_IJNS4_10UnderscoreESZ_SZ_EEEEENS4_23SM90_TMA_LOAD_MULTICASTENS4_14ComposedLayoutINS4_7SwizzleILi2ELi4ELi3EEENS4_18smem_ptr_flag_bitsILi8EEENSU_INS5_IJNSA_ILi8EEESH_EEENS5_IJSH_SD_EEEEEEEvNS4_8identityES12_S1C_vS1D_EENS_8epilogue10collective6detail29Sm90TmaWarpSpecializedAdapterINS1G_15DefaultEpilogueISK_SL_SL_NS1F_6thread17LinearCombinationISK_Li1EffLNS1K_9ScaleType4KindE0ELNS_15FloatRoundStyleE2ESK_EENS1_15EpilogueDefaultEEEEEvvEEEEvNT_6ParamsE:
        .type           _ZN7cutlass13device_kernelINS_4gemm6kernel13GemmUniversalIN4cute5tupleIJiiiiEEENS1_10collective13CollectiveMmaINS1_37MainloopSm90TmaGmmaWarpSpecializedFP8ILi18ENS5_IJNS4_1CILi2EEENSA_ILi4EEENSA_ILi1EEEEEENS1_32KernelTmaWarpSpecializedPingpongEEENS5_IJNSA_ILi64EEENSA_ILi128EEESH_EEENS_12float_e5m2_tENS5_IJlSD_lEEESK_SL_NS4_8TiledMMAINS4_8MMA_AtomIJNS4_4SM904GMMA31MMA_64x128x32_F32E5M2E5M2_SS_TNILNSP_7ScaleInE1ELSR_1EEEEEENS4_6LayoutINS5_IJSD_SD_SD_EEENS5_IJNSA_ILi0EEESW_SW_EEEEENS5_IJNS4_10UnderscoreESZ_SZ_EEEEENS4_23SM90_TMA_LOAD_MULTICASTENS4_14ComposedLayoutINS4_7SwizzleILi2ELi4ELi3EEENS4_18smem_ptr_flag_bitsILi8EEENSU_INS5_IJNSA_ILi8EEESH_EEENS5_IJSH_SD_EEEEEEEvNS4_8identityES12_S1C_vS1D_EENS_8epilogue10collective6detail29Sm90TmaWarpSpecializedAdapterINS1G_15DefaultEpilogueISK_SL_SL_NS1F_6thread17LinearCombinationISK_Li1EffLNS1K_9ScaleType4KindE0ELNS_15FloatRoundStyleE2ESK_EENS1_15EpilogueDefaultEEEEEvvEEEEvNT_6ParamsE,@function
        .size           _ZN7cutlass13device_kernelINS_4gemm6kernel13GemmUniversalIN4cute5tupleIJiiiiEEENS1_10collective13CollectiveMmaINS1_37MainloopSm90TmaGmmaWarpSpecializedFP8ILi18ENS5_IJNS4_1CILi2EEENSA_ILi4EEENSA_ILi1EEEEEENS1_32KernelTmaWarpSpecializedPingpongEEENS5_IJNSA_ILi64EEENSA_ILi128EEESH_EEENS_12float_e5m2_tENS5_IJlSD_lEEESK_SL_NS4_8TiledMMAINS4_8MMA_AtomIJNS4_4SM904GMMA31MMA_64x128x32_F32E5M2E5M2_SS_TNILNSP_7ScaleInE1ELSR_1EEEEEENS4_6LayoutINS5_IJSD_SD_SD_EEENS5_IJNSA_ILi0EEESW_SW_EEEEENS5_IJNS4_10UnderscoreESZ_SZ_EEEEENS4_23SM90_TMA_LOAD_MULTICASTENS4_14ComposedLayoutINS4_7SwizzleILi2ELi4ELi3EEENS4_18smem_ptr_flag_bitsILi8EEENSU_INS5_IJNSA_ILi8EEESH_EEENS5_IJSH_SD_EEEEEEEvNS4_8identityES12_S1C_vS1D_EENS_8epilogue10collective6detail29Sm90TmaWarpSpecializedAdapterINS1G_15DefaultEpilogueISK_SL_SL_NS1F_6thread17LinearCombinationISK_Li1EffLNS1K_9ScaleType4KindE0ELNS_15FloatRoundStyleE2ESK_EENS1_15EpilogueDefaultEEEEEvvEEEEvNT_6ParamsE,(.L_x_237 - _ZN7cutlass13device_kernelINS_4gemm6kernel13GemmUniversalIN4cute5tupleIJiiiiEEENS1_10collective13CollectiveMmaINS1_37MainloopSm90TmaGmmaWarpSpecializedFP8ILi18ENS5_IJNS4_1CILi2EEENSA_ILi4EEENSA_ILi1EEEEEENS1_32KernelTmaWarpSpecializedPingpongEEENS5_IJNSA_ILi64EEENSA_ILi128EEESH_EEENS_12float_e5m2_tENS5_IJlSD_lEEESK_SL_NS4_8TiledMMAINS4_8MMA_AtomIJNS4_4SM904GMMA31MMA_64x128x32_F32E5M2E5M2_SS_TNILNSP_7ScaleInE1ELSR_1EEEEEENS4_6LayoutINS5_IJSD_SD_SD_EEENS5_IJNSA_ILi0EEESW_SW_EEEEENS5_IJNS4_10UnderscoreESZ_SZ_EEEEENS4_23SM90_TMA_LOAD_MULTICASTENS4_14ComposedLayoutINS4_7SwizzleILi2ELi4ELi3EEENS4_18smem_ptr_flag_bitsILi8EEENSU_INS5_IJNSA_ILi8EEESH_EEENS5_IJSH_SD_EEEEEEEvNS4_8identityES12_S1C_vS1D_EENS_8epilogue10collective6detail29Sm90TmaWarpSpecializedAdapterINS1G_15DefaultEpilogueISK_SL_SL_NS1F_6thread17LinearCombinationISK_Li1EffLNS1K_9ScaleType4KindE0ELNS_15FloatRoundStyleE2ESK_EENS1_15EpilogueDefaultEEEEEvvEEEEvNT_6ParamsE)
        .other          _ZN7cutlass13device_kernelINS_4gemm6kernel13GemmUniversalIN4cute5tupleIJiiiiEEENS1_10collective13CollectiveMmaINS1_37MainloopSm90TmaGmmaWarpSpecializedFP8ILi18ENS5_IJNS4_1CILi2EEENSA_ILi4EEENSA_ILi1EEEEEENS1_32KernelTmaWarpSpecializedPingpongEEENS5_IJNSA_ILi64EEENSA_ILi128EEESH_EEENS_12float_e5m2_tENS5_IJlSD_lEEESK_SL_NS4_8TiledMMAINS4_8MMA_AtomIJNS4_4SM904GMMA31MMA_64x128x32_F32E5M2E5M2_SS_TNILNSP_7ScaleInE1ELSR_1EEEEEENS4_6LayoutINS5_IJSD_SD_SD_EEENS5_IJNSA_ILi0EEESW_SW_EEEEENS5_IJNS4_10UnderscoreESZ_SZ_EEEEENS4_23SM90_TMA_LOAD_MULTICASTENS4_14ComposedLayoutINS4_7SwizzleILi2ELi4ELi3EEENS4_18smem_ptr_flag_bitsILi8EEENSU_INS5_IJNSA_ILi8EEESH_EEENS5_IJSH_SD_EEEEEEEvNS4_8identityES12_S1C_vS1D_EENS_8epilogue10collective6detail29Sm90TmaWarpSpecializedAdapterINS1G_15DefaultEpilogueISK_SL_SL_NS1F_6thread17LinearCombinationISK_Li1EffLNS1K_9ScaleType4KindE0ELNS_15FloatRoundStyleE2ESK_EENS1_15EpilogueDefaultEEEEEvvEEEEvNT_6ParamsE,@"STO_CUDA_ENTRY STV_DEFAULT"
_ZN7cutlass13device_kernelINS_4gemm6kernel13GemmUniversalIN4cute5tupleIJiiiiEEENS1_10collective13CollectiveMmaINS1_37MainloopSm90TmaGmmaWarpSpecializedFP8ILi18ENS5_IJNS4_1CILi2EEENSA_ILi4EEENSA_ILi1EEEEEENS1_32KernelTmaWarpSpecializedPingpongEEENS5_IJNSA_ILi64EEENSA_ILi128EEESH_EEENS_12float_e5m2_tENS5_IJlSD_lEEESK_SL_NS4_8TiledMMAINS4_8MMA_AtomIJNS4_4SM904GMMA31MMA_64x128x32_F32E5M2E5M2_SS_TNILNSP_7ScaleInE1ELSR_1EEEEEENS4_6LayoutINS5_IJSD_SD_SD_EEENS5_IJNSA_ILi0EEESW_SW_EEEEENS5_IJNS4_10UnderscoreESZ_SZ_EEEEENS4_23SM90_TMA_LOAD_MULTICASTENS4_14ComposedLayoutINS4_7SwizzleILi2ELi4ELi3EEENS4_18smem_ptr_flag_bitsILi8EEENSU_INS5_IJNSA_ILi8EEESH_EEENS5_IJSH_SD_EEEEEEEvNS4_8identityES12_S1C_vS1D_EENS_8epilogue10collective6detail29Sm90TmaWarpSpecializedAdapterINS1G_15DefaultEpilogueISK_SL_SL_NS1F_6thread17LinearCombinationISK_Li1EffLNS1K_9ScaleType4KindE0ELNS_15FloatRoundStyleE2ESK_EENS1_15EpilogueDefaultEEEEEvvEEEEvNT_6ParamsE:
[----:B------:R-:W-:Y:S01]  /*0000*/  LDC R1, c[0x0][0x28] ;  /* 0x00000a00ff017b82 */ /* 0x000fe20000000800 */
[----:B------:R-:W0:Y:S01]  /*0010*/  S2R R11, SR_TID.X ;  /* 0x00000000000b7919 */ /* 0x000e220000002100 */
[----:B------:R-:W-:Y:S01]  /*0020*/  ELECT P0, URZ, PT ;  /* 0x00000000003f782f */ /* 0x000fe20003800000 */
[----:B------:R-:W-:Y:S01]  /*0030*/  BSSY B0, `(.L_x_0) ;  /* 0x000000f000007945 */ /* 0x000fe20003800000 */
[--C-:B0-----:R-:W-:Y:S02]  /*0040*/  SHF.R.U32.HI R0, RZ, 0x5, R11.reuse ;  /* 0x00000005ff007819 */ /* 0x101fe4000001160b */
[----:B------:R-:W-:-:S03]  /*0050*/  SHF.R.U32.HI R5, RZ, 0x7, R11 ;  /* 0x00000007ff057819 */ /* 0x000fc6000001160b */
[----:B------:R-:W0:Y:S04]  /*0060*/  SHFL.IDX PT, R2, R0, RZ, 0x1f ;  /* 0x00001fff00027589 */ /* 0x000e2800000e0000 */
[----:B------:R1:W2:Y:S01]  /*0070*/  SHFL.IDX PT, R6, R5, RZ, 0x1f ;  /* 0x00001fff05067589 */ /* 0x0002a200000e0000 */
[----:B0-----:R-:W-:-:S13]  /*0080*/  ISETP.NE.OR P0, PT, R2, RZ, !P0 ;  /* 0x000000ff0200720c */ /* 0x001fda0004705670 */
[----:B-12---:R-:W-:Y:S05]  /*0090*/  @P0 BRA `(.L_x_1) ;  /* 0x0000000000200947 */ /* 0x006fea0003800000 */
[----:B------:R-:W-:Y:S02]  /*00a0*/  ULDC.64 UR4, c[0x0][0x198] ;  /* 0x0000660000047ab9 */ /* 0x000fe40000000a00 */
[----:B------:R-:W-:Y:S02]  /*00b0*/  UIADD3 UR6, UP0, UR4, 0xf0, URZ ;  /* 0x000000f004067890 */ /* 0x000fe4000ff1e03f */
[----:B------:R-:W-:Y:S02]  /*00c0*/  UIADD3 UR4, UP1, UR4, 0x1f0, URZ ;  /* 0x000001f004047890 */ /* 0x000fe4000ff3e03f */
[----:B------:R-:W-:Y:S02]  /*00d0*/  UIADD3.X UR7, URZ, UR5, URZ, UP0, !UPT ;  /* 0x000000053f077290 */ /* 0x000fe400087fe43f */
[----:B------:R-:W-:-:S07]  /*00e0*/  UIADD3.X UR5, URZ, UR5, URZ, UP1, !UPT ;  /* 0x000000053f057290 */ /* 0x000fce0008ffe43f */
[----:B------:R0:W-:Y:S02]  /*00f0*/  UTMACCTL.PF [UR6] ;  /* 0x00000000060079b9 */ /* 0x0001e40008040000 */
[----:B------:R0:W-:Y:S02]  /*0100*/  UTMACCTL.PF [UR4] ;  /* 0x00000000040079b9 */ /* 0x0001e40008040000 */
[----:B0-----:R-:W-:Y:S01]  /*0110*/  NOP ;  /* 0x0000000000007918 */ /* 0x001fe20000000000 */
.L_x_1:
[----:B------:R-:W-:Y:S05]  /*0120*/  BSYNC B0 ;  /* 0x0000000000007941 */ /* 0x000fea0003800000 */
.L_x_0:
[----:B------:R-:W0:Y:S02]  /*0130*/  SHFL.IDX PT, R7, R0, RZ, 0x1f ;  /* 0x00001fff00077589 */ /* 0x000e2400000e0000 */
[----:B0-----:R-:W-:-:S13]  /*0140*/  ISETP.NE.AND P0, PT, R7, RZ, PT ;  /* 0x000000ff0700720c */ /* 0x001fda0003f05270 */
[----:B------:R-:W-:Y:S05]  /*0150*/  @P0 BRA `(.L_x_2) ;  /* 0x0000000000d40947 */ /* 0x000fea0003800000 */
[----:B------:R-:W-:Y:S01]  /*0160*/  ELECT P0, URZ, PT ;  /* 0x00000000003f782f */ /* 0x000fe20003800000 */
[----:B------:R-:W-:-:S12]  /*0170*/  BSSY B0, `(.L_x_2) ;  /* 0x0000033000007945 */ /* 0x000fd80003800000 */
[----:B------:R-:W-:Y:S05]  /*0180*/  @!P0 BRA `(.L_x_3) ;  /* 0x0000000000c48947 */ /* 0x000fea0003800000 */
[----:B------:R-:W0:Y:S01]  /*0190*/  S2UR UR8, SR_CgaCtaId ;  /* 0x00000000000879c3 */ /* 0x000e220000008800 */
[----:B------:R-:W-:Y:S01]  /*01a0*/  UMOV UR4, 0x400 ;  /* 0x0000040000047882 */ /* 0x000fe20000000000 */
[----:B------:R-:W-:Y:S01]  /*01b0*/  UMOV UR5, 0x1 ;  /* 0x0000000100057882 */ /* 0x000fe20000000000 */
[----:B------:R-:W-:Y:S02]  /*01c0*/  UMOV UR6, 0x5 ;  /* 0x0000000500067882 */ /* 0x000fe40000000000 */
[----:B------:R-:W-:-:S04]  /*01d0*/  UIADD3 UR6, -UR6, 0x100000, URZ ;  /* 0x0010000006067890 */ /* 0x000fc8000fffe13f */
[----:B------:R-:W-:Y:S02]  /*01e0*/  USHF.L.U32 UR7, UR6, 0xb, URZ ;  /* 0x0000000b06077899 */ /* 0x000fe4000800063f */
[----:B------:R-:W-:Y:S02]  /*01f0*/  USHF.L.U32 UR6, UR6, 0x1, URZ ;  /* 0x0000000106067899 */ /* 0x000fe4000800063f */
[----:B0-----:R-:W-:Y:S02]  /*0200*/  ULEA UR8, UR8, UR4, 0x18 ;  /* 0x0000000408087291 */ /* 0x001fe4000f8ec03f */
[----:B------:R-:W-:-:S04]  /*0210*/  UIADD3 UR4, -UR5, 0x100000, URZ ;  /* 0x0010000005047890 */ /* 0x000fc8000fffe13f */
[----:B------:R-:W-:Y:S02]  /*0220*/  USHF.L.U32 UR5, UR4, 0xb, URZ ;  /* 0x0000000b04057899 */ /* 0x000fe4000800063f */
[----:B------:R-:W-:Y:S01]  /*0230*/  USHF.L.U32 UR4, UR4, 0x1, URZ ;  /* 0x0000000104047899 */ /* 0x000fe2000800063f */
[----:B------:R-:W0:Y:S11]  /*0240*/  FENCE.VIEW.ASYNC.S ;  /* 0x00000000000073c6 */ /* 0x000e360000000000 */
[----:B0-----:R0:W1:Y:S01]  /*0250*/  SYNCS.EXCH.64 URZ, [UR8], UR4 ;  /* 0x00000004083f75b2 */ /* 0x0010620008000100 */
[----:B------:R0:W2:Y:S01]  /*0260*/  SYNCS.EXCH.64 URZ, [UR8+0x90], UR6 ;  /* 0x00009006083f75b2 */ /* 0x0000a20008000100 */
[----:B------:R0:W3:Y:S01]  /*0270*/  SYNCS.EXCH.64 URZ, [UR8+0x8], UR4 ;  /* 0x00000804083f75b2 */ /* 0x0000e20008000100 */
[----:B------:R0:W4:Y:S01]  /*0280*/  SYNCS.EXCH.64 URZ, [UR8+0x98], UR6 ;  /* 0x00009806083f75b2 */ /* 0x0001220008000100 */
[----:B------:R0:W0:Y:S01]  /*0290*/  SYNCS.EXCH.64 URZ, [UR8+0x10], UR4 ;  /* 0x00001004083f75b2 */ /* 0x0000220008000100 */
        /* <DEDUP_REMOVED lines=31> */
[----:B-1234-:R-:W-:Y:S01]  /*0490*/  NOP ;  /* 0x0000000000007918 */ /* 0x01efe20000000000 */
.L_x_3:
[----:B0-----:R-:W-:Y:S05]  /*04a0*/  BSYNC B0 ;  /* 0x0000000000007941 */ /* 0x001fea0003800000 */
.L_x_2:
[----:B------:R-:W0:Y:S01]  /*04b0*/  SHFL.IDX PT, R3, R0, RZ, 0x1f ;  /* 0x00001fff00037589 */ /* 0x000e2200000e0000 */
[----:B------:R-:W-:Y:S01]  /*04c0*/  SHF.R.S32.HI R4, RZ, 0x1f, R11 ;  /* 0x0000001fff047819 */ /* 0x000fe2000001140b */
[----:B------:R-:W1:Y:S01]  /*04d0*/  S2UR UR12, SR_CTAID.X ;  /* 0x00000000000c79c3 */ /* 0x000e620000002500 */
[----:B------:R-:W-:Y:S01]  /*04e0*/  ELECT P0, URZ, PT ;  /* 0x00000000003f782f */ /* 0x000fe20003800000 */
[----:B------:R2:W3:Y:S01]  /*04f0*/  SHFL.IDX PT, R8, R0, RZ, 0x1f ;  /* 0x00001fff00087589 */ /* 0x0004e200000e0000 */
[----:B------:R-:W-:Y:S02]  /*0500*/  LEA.HI R4, R4, R11, RZ, 0x7 ;  /* 0x0000000b04047211 */ /* 0x000fe400078f38ff */
[----:B------:R-:W-:Y:S01]  /*0510*/  ELECT P1, URZ, PT ;  /* 0x00000000003f782f */ /* 0x000fe20003820000 */
[----:B------:R-:W-:Y:S01]  /*0520*/  NOP ;  /* 0x0000000000007918 */ /* 0x000fe20000000000 */
[----:B------:R-:W4:Y:S01]  /*0530*/  S2R R16, SR_CTAID.Y ;  /* 0x0000000000107919 */ /* 0x000f220000002600 */
[----:B------:R-:W-:Y:S01]  /*0540*/  LOP3.LUT R4, R4, 0xffffff80, RZ, 0xc0, !PT ;  /* 0xffffff8004047812 */ /* 0x000fe200078ec0ff */
[----:B------:R-:W-:Y:S01]  /*0550*/  ULDC UR4, c[0x0][0x150] ;  /* 0x0000540000047ab9 */ /* 0x000fe20000000800 */
[----:B------:R-:W5:Y:S01]  /*0560*/  LDC R12, c[0x0][0x144] ;  /* 0x00005100ff0c7b82 */ /* 0x000f620000000800 */
[----:B------:R3:W5:Y:S01]  /*0570*/  SHFL.IDX PT, R14, R5, RZ, 0x1f ;  /* 0x00001fff050e7589 */ /* 0x00076200000e0000 */
[----:B------:R-:W-:Y:S01]  /*0580*/  UMOV UR11, 0x80 ;  /* 0x00000080000b7882 */ /* 0x000fe20000000000 */
[----:B------:R-:W-:Y:S01]  /*0590*/  IMAD.IADD R10, R11, 0x1, -R4 ;  /* 0x000000010b0a7824 */ /* 0x000fe200078e0a04 */
[----:B------:R-:W-:Y:S01]  /*05a0*/  NOP ;  /* 0x0000000000007918 */ /* 0x000fe20000000000 */
[C---:B------:R-:W-:Y:S01]  /*05b0*/  VIADD R38, R6.reuse, 0xffffffff ;  /* 0xffffffff06267836 */ /* 0x040fe20000000000 */
[----:B------:R-:W-:-:S02]  /*05c0*/  ISETP.NE.AND P4, PT, R6, RZ, PT ;  /* 0x000000ff0600720c */ /* 0x000fc40003f85270 */
[----:B------:R-:W-:Y:S01]  /*05d0*/  SHF.R.S32.HI R19, RZ, 0x1f, R10 ;  /* 0x0000001fff137819 */ /* 0x000fe2000001140a */
[----:B------:R-:W5:Y:S01]  /*05e0*/  LDC R13, c[0x0][0x140] ;  /* 0x00005000ff0d7b82 */ /* 0x000f620000000800 */
[----:B------:R-:W-:Y:S02]  /*05f0*/  ISETP.GE.U32.AND P6, PT, R38, 0x2, PT ;  /* 0x000000022600780c */ /* 0x000fe40003fc6070 */
[----:B0-----:R-:W-:Y:S02]  /*0600*/  ISETP.NE.OR P0, PT, R3, RZ, !P0 ;  /* 0x000000ff0300720c */ /* 0x001fe40004705670 */
[----:B------:R-:W-:Y:S02]  /*0610*/  LEA.HI R3, R19, R10, RZ, 0x3 ;  /* 0x0000000a13037211 */ /* 0x000fe400078f18ff */
[----:B-1----:R-:W-:Y:S01]  /*0620*/  I2FP.F32.U32 R4, UR12 ;  /* 0x0000000c00047c45 */ /* 0x002fe20008201000 */
[----:B------:R-:W0:Y:S01]  /*0630*/  LDC R27, c[0x0][0x148] ;  /* 0x00005200ff1b7b82 */ /* 0x000e220000000800 */
[----:B--2---:R-:W-:-:S02]  /*0640*/  SHF.R.S32.HI R0, RZ, 0x3, R3 ;  /* 0x00000003ff007819 */ /* 0x004fc40000011403 */
[----:B---3--:R-:W-:Y:S01]  /*0650*/  ISETP.NE.OR P1, PT, R8, RZ, !P1 ;  /* 0x000000ff0800720c */ /* 0x008fe20004f25670 */
[----:B------:R-:W-:Y:S01]  /*0660*/  FMUL R9, R4, UR4 ;  /* 0x0000000404097c20 */ /* 0x000fe20008400000 */
[----:B------:R-:W-:Y:S01]  /*0670*/  SHF.R.S32.HI R3, RZ, 0x1f, R3 ;  /* 0x0000001fff037819 */ /* 0x000fe20000011403 */
[----:B------:R-:W-:Y:S01]  /*0680*/  ULDC UR4, c[0x0][0x154] ;  /* 0x0000550000047ab9 */ /* 0x000fe20000000800 */
[----:B------:R-:W-:Y:S01]  /*0690*/  SHF.R.S32.HI R8, RZ, 0x1f, R7 ;  /* 0x0000001fff087819 */ /* 0x000fe20000011407 */
[----:B------:R-:W-:Y:S01]  /*06a0*/  VOTEU.ALL UP1, P0 ;  /* 0x00000000003f7886 */ /* 0x000fe20000020000 */
[----:B------:R-:W-:Y:S01]  /*06b0*/  LEA.HI R4, R3, R0, RZ, 0x2 ;  /* 0x0000000003047211 */ /* 0x000fe200078f10ff */
[----:B------:R-:W1:Y:S01]  /*06c0*/  F2I.U32.TRUNC.NTZ R9, R9 ;  /* 0x0000000900097305 */ /* 0x000e62000020f000 */
[----:B------:R-:W-:Y:S01]  /*06d0*/  LEA.HI R8, R8, R7, RZ, 0x2 ;  /* 0x0000000708087211 */ /* 0x000fe200078f10ff */
[----:B------:R-:W-:Y:S01]  /*06e0*/  VOTEU.ALL UP0, P0 ;  /* 0x00000000003f7886 */ /* 0x000fe20000000000 */
[----:B------:R-:W-:Y:S01]  /*06f0*/  SHF.R.S32.HI R3, RZ, 0x1f, R2 ;  /* 0x0000001fff037819 */ /* 0x000fe20000011402 */
[----:B------:R-:W2:Y:S01]  /*0700*/  @!UP1 S2UR UR7, SR_CgaCtaId ;  /* 0x00000000000799c3 */ /* 0x000ea20000008800 */
[----:B------:R-:W-:Y:S01]  /*0710*/  LOP3.LUT R5, R4, 0xfffffffc, RZ, 0xc0, !PT ;  /* 0xfffffffc04057812 */ /* 0x000fe200078ec0ff */
[----:B------:R-:W-:Y:S01]  /*0720*/  VOTEU.ALL UP2, P1 ;  /* 0x00000000003f7886 */ /* 0x000fe20000840000 */
[----:B------:R-:W-:Y:S01]  /*0730*/  LOP3.LUT R8, R8, 0x3ffffffc, RZ, 0xc0, !PT ;  /* 0x3ffffffc08087812 */ /* 0x000fe200078ec0ff */
[----:B------:R-:W-:Y:S01]  /*0740*/  @!UP1 UMOV UR6, 0x400 ;  /* 0x0000040000069882 */ /* 0x000fe20000000000 */
[----:B------:R-:W-:Y:S01]  /*0750*/  LEA.HI R3, R3, R2, RZ, 0x2 ;  /* 0x0000000203037211 */ /* 0x000fe200078f10ff */
[----:B------:R-:W-:Y:S01]  /*0760*/  IMAD.IADD R5, R0, 0x1, -R5 ;  /* 0x0000000100057824 */ /* 0x000fe200078e0a05 */
[----:B------:R-:W-:Y:S01]  /*0770*/  @!UP2 UMOV UR9, 0x400 ;  /* 0x000004000009a882 */ /* 0x000fe20000000000 */
[----:B------:R-:W-:Y:S01]  /*0780*/  IMAD.IADD R8, R7, 0x1, -R8 ;  /* 0x0000000107087824 */ /* 0x000fe200078e0a08 */
[----:B------:R-:W-:Y:S01]  /*0790*/  LOP3.LUT R3, R3, 0xfffffffc, RZ, 0xc0, !PT ;  /* 0xfffffffc03037812 */ /* 0x000fe200078ec0ff */
[----:B------:R-:W3:Y:S01]  /*07a0*/  @!UP2 S2UR UR10, SR_CgaCtaId ;  /* 0x00000000000aa9c3 */ /* 0x000ee20000008800 */
[----:B-1----:R-:W-:Y:S01]  /*07b0*/  IMAD.MOV R9, RZ, RZ, -R9 ;  /* 0x000000ffff097224 */ /* 0x002fe200078e0a09 */
[----:B------:R-:W-:Y:S01]  /*07c0*/  VOTEU.ALL UP3, P1 ;  /* 0x00000000003f7886 */ /* 0x000fe20000860000 */
[----:B------:R-:W-:Y:S01]  /*07d0*/  IMAD R5, R8, 0x4, R5 ;  /* 0x0000000408057824 */ /* 0x000fe200078e0205 */
[----:B------:R-:W-:Y:S01]  /*07e0*/  VOTEU.ALL UP4, P1 ;  /* 0x00000000003f7886 */ /* 0x000fe20000880000 */
[----:B------:R-:W-:Y:S01]  /*07f0*/  IMAD.IADD R18, R2, 0x1, -R3 ;  /* 0x0000000102127824 */ /* 0x000fe200078e0a03 */
[----:B----4-:R-:W-:Y:S01]  /*0800*/  I2FP.F32.U32 R2, R16 ;  /* 0x0000001000027245 */ /* 0x010fe20000201000 */
[----:B-----5:R-:W-:Y:S01]  /*0810*/  IMAD R25, R12, R9, UR12 ;  /* 0x0000000c0c197e24 */ /* 0x020fe2000f8e0209 */
[C---:B------:R-:W-:Y:S01]  /*0820*/  LEA.HI R0, R5.reuse, R5, RZ, 0x1 ;  /* 0x0000000505007211 */ /* 0x040fe200078f08ff */
[C---:B------:R-:W-:Y:S01]  /*0830*/  IMAD.SHL.U32 R12, R5.reuse, 0x4, RZ ;  /* 0x00000004050c7824 */ /* 0x040fe200078e00ff */
[----:B------:R-:W-:Y:S01]  /*0840*/  VOTEU.ALL UP5, P1 ;  /* 0x00000000003f7886 */ /* 0x000fe200008a0000 */
[----:B------:R-:W-:Y:S01]  /*0850*/  FMUL R2, R2, UR4 ;  /* 0x0000000402027c20 */ /* 0x000fe20008400000 */
[----:B------:R-:W-:Y:S01]  /*0860*/  LOP3.LUT R0, R0, 0xfffffffe, RZ, 0xc0, !PT ;  /* 0xfffffffe00007812 */ /* 0x000fe200078ec0ff */
[----:B------:R-:W-:Y:S01]  /*0870*/  UMOV UR4, 0x20 ;  /* 0x0000002000047882 */ /* 0x000fe20000000000 */
[----:B--2---:R-:W-:Y:S01]  /*0880*/  @!UP1 ULEA UR8, UR7, UR6, 0x18 ;  /* 0x0000000607089291 */ /* 0x004fe2000f8ec03f */
[----:B------:R-:W-:Y:S01]  /*0890*/  LOP3.LUT R12, R5, 0xc, R12, 0x78, !PT ;  /* 0x0000000c050c7812 */ /* 0x000fe200078e780c */
[----:B------:R-:W-:-:S04]  /*08a0*/  @!UP1 UIADD3 UR4, -UR4, 0x100000, URZ ;  /* 0x0010000004049890 */ /* 0x000fc8000fffe13f */
[----:B------:R-:W-:Y:S02]  /*08b0*/  @!UP1 USHF.L.U32 UR5, UR4, 0xb, URZ ;  /* 0x0000000b04059899 */ /* 0x000fe4000800063f */
[----:B------:R-:W-:Y:S01]  /*08c0*/  @!UP1 USHF.L.U32 UR4, UR4, 0x1, URZ ;  /* 0x0000000104049899 */ /* 0x000fe2000800063f */
[----:B------:R-:W-:Y:S01]  /*08d0*/  IMAD.IADD R0, R5, 0x1, -R0 ;  /* 0x0000000105007824 */ /* 0x000fe200078e0a00 */
[----:B------:R-:W1:Y:S01]  /*08e0*/  F2I.U32.TRUNC.NTZ R2, R2 ;  /* 0x0000000200027305 */ /* 0x000e62000020f000 */
[----:B------:R-:W-:-:S04]  /*08f0*/  @!UP2 UIADD3 UR6, -UR11, 0x100000, URZ ;  /* 0x001000000b06a890 */ /* 0x000fc8000fffe13f */
[----:B------:R-:W-:Y:S02]  /*0900*/  @!UP2 USHF.L.U32 UR7, UR6, 0xb, URZ ;  /* 0x0000000b0607a899 */ /* 0x000fe4000800063f */
[----:B------:R-:W-:Y:S01]  /*0910*/  @!UP2 USHF.L.U32 UR6, UR6, 0x1, URZ ;  /* 0x000000010606a899 */ /* 0x000fe2000800063f */
[----:B------:R-:W-:Y:S01]  /*0920*/  ISETP.EQ.U32.AND P3, PT, R13, 0x1, PT ;  /* 0x000000010d00780c */ /* 0x000fe20003f62070 */
[----:B------:R-:W-:Y:S01]  /*0930*/  VOTEU.ALL UP1, P0 ;  /* 0x00000000003f7886 */ /* 0x000fe20000020000 */
[----:B------:R-:W-:Y:S01]  /*0940*/  ISETP.NE.AND P2, PT, R0, R25, PT ;  /* 0x000000190000720c */ /* 0x000fe20003f45270 */
[----:B------:R-:W-:Y:S01]  /*0950*/  IMAD.MOV.U32 R13, RZ, RZ, 0x1 ;  /* 0x00000001ff0d7424 */ /* 0x000fe200078e00ff */
[----:B---3--:R-:W-:Y:S01]  /*0960*/  @!UP2 ULEA UR9, UR10, UR9, 0x18 ;  /* 0x000000090a09a291 */ /* 0x008fe2000f8ec03f */
[----:B------:R-:W-:Y:S01]  /*0970*/  LOP3.LUT P0, RZ, R10, 0x7, RZ, 0xc0, !PT ;  /* 0x000000070aff7812 */ /* 0x000fe2000780c0ff */
[----:B------:R-:W-:Y:S01]  /*0980*/  VOTEU.ALL UP2, P1 ;  /* 0x00000000003f7886 */ /* 0x000fe20000840000 */
[----:B------:R-:W-:Y:S01]  /*0990*/  ISETP.NE.AND P1, PT, R18, 0x3, PT ;  /* 0x000000031200780c */ /* 0x000fe20003f25270 */
[----:B------:R-:W2:Y:S02]  /*09a0*/  FENCE.VIEW.ASYNC.S ;  /* 0x00000000000073c6 */ /* 0x000ea40000000000 */
[----:B--2---:R2:W3:Y:S01]  /*09b0*/  @!UP0 SYNCS.EXCH.64 URZ, [UR8+0x150], UR4 ;  /* 0x00015004083f85b2 */ /* 0x0044e20008000100 */
[----:B------:R-:W-:-:S02]  /*09c0*/  ISETP.LT.U32.AND P0, PT, R12, 0x8, !P0 ;  /* 0x000000080c00780c */ /* 0x000fc40004701070 */
[----:B------:R-:W-:Y:S01]  /*09d0*/  ISETP.EQ.OR P1, PT, R18, RZ, !P1 ;  /* 0x000000ff1200720c */ /* 0x000fe20004f22670 */
[----:B-1----:R-:W-:Y:S01]  /*09e0*/  IMAD.MOV R24, RZ, RZ, -R2 ;  /* 0x000000ffff187224 */ /* 0x002fe200078e0a02 */
[----:B------:R-:W-:Y:S02]  /*09f0*/  R2UR UR15, R14 ;  /* 0x000000000e0f72ca */ /* 0x000fe400000e0000 */
[----:B------:R-:W-:Y:S01]  /*0a00*/  @P2 LEA.HI R0, R12, R12, RZ, 0x1 ;  /* 0x0000000c0c002211 */ /* 0x000fe200078f08ff */
[----:B0-----:R-:W-:Y:S01]  /*0a10*/  IMAD R3, R27, R24, R16 ;  /* 0x000000181b037224 */ /* 0x001fe200078e0210 */
[----:B------:R-:W-:Y:S02]  /*0a20*/  ISETP.EQ.AND P1, PT, R6, RZ, P1 ;  /* 0x000000ff0600720c */ /* 0x000fe40000f22270 */
[----:B------:R-:W-:Y:S02]  /*0a30*/  @P2 SHF.R.S32.HI R0, RZ, 0x1, R0 ;  /* 0x00000001ff002819 */ /* 0x000fe40000011400 */
[----:B------:R-:W-:Y:S01]  /*0a40*/  SEL R7, RZ, 0x1, !P1 ;  /* 0x00000001ff077807 */ /* 0x000fe20004800000 */
[----:B------:R2:W0:Y:S01]  /*0a50*/  @!UP1 SYNCS.EXCH.64 URZ, [UR8+0x158], UR4 ;  /* 0x00015804083f95b2 */ /* 0x0004220008000100 */
[----:B------:R-:W-:Y:S01]  /*0a60*/  @P2 ISETP.NE.AND P5, PT, R0, R3, PT ;  /* 0x000000030000220c */ /* 0x000fe20003fa5270 */
[----:B------:R-:W-:Y:S01]  /*0a70*/  NOP ;  /* 0x0000000000007918 */ /* 0x000fe20000000000 */
[----:B------:R-:W-:-:S02]  /*0a80*/  SEL R0, RZ, 0x1, !P0 ;  /* 0x00000001ff007807 */ /* 0x000fc40004000000 */
[----:B------:R-:W-:Y:S02]  /*0a90*/  @P2 SEL R13, RZ, 0x1, P5 ;  /* 0x00000001ff0d2807 */ /* 0x000fe40002800000 */
[----:B------:R-:W-:Y:S02]  /*0aa0*/  SEL R7, R7, 0x2, P6 ;  /* 0x0000000207077807 */ /* 0x000fe40003000000 */
[----:B------:R-:W-:Y:S01]  /*0ab0*/  LOP3.LUT R13, R13, R0, RZ, 0xc0, !PT ;  /* 0x000000000d0d7212 */ /* 0x000fe200078ec0ff */
[----:B------:R2:W1:Y:S01]  /*0ac0*/  @!UP2 SYNCS.EXCH.64 URZ, [UR9+0x130], UR6 ;  /* 0x00013006093fa5b2 */ /* 0x0004620008000100 */
[----:B------:R2:W4:Y:S01]  /*0ad0*/  @!UP3 SYNCS.EXCH.64 URZ, [UR9+0x138], UR6 ;  /* 0x00013806093fb5b2 */ /* 0x0005220008000100 */
[----:B------:R2:W0:Y:S01]  /*0ae0*/  @!UP4 SYNCS.EXCH.64 URZ, [UR9+0x140], UR6 ;  /* 0x00014006093fc5b2 */ /* 0x0004220008000100 */
[----:B------:R2:W0:Y:S01]  /*0af0*/  @!UP5 SYNCS.EXCH.64 URZ, [UR9+0x148], UR6 ;  /* 0x00014806093fd5b2 */ /* 0x0004220008000100 */
[----:B------:R-:W-:Y:S01]  /*0b00*/  NOP ;  /* 0x0000000000007918 */ /* 0x000fe20000000000 */
[----:B--23--:R-:W-:Y:S05]  /*0b10*/  @!P3 BRA `(.L_x_4) ;  /* 0x000000000008b947 */ /* 0x00cfea0003800000 */
[----:B01--4-:R-:W-:Y:S01]  /*0b20*/  UCGABAR_ARV ;  /* 0x00000000000079c7 */ /* 0x013fe20008000000 */
[----:B------:R-:W-:Y:S05]  /*0b30*/  BRA `(.L_x_5) ;  /* 0x0000000000047947 */ /* 0x000fea0003800000 */
.L_x_4:
[----:B01--4-:R-:W-:Y:S01]  /*0b40*/  NOP ;  /* 0x0000000000007918 */ /* 0x013fe20000000000 */
.L_x_5:
[----:B------:R-:W-:Y:S01]  /*0b50*/  ULDC.64 UR4, c[0x0][0x598] ;  /* 0x0001660000047ab9 */ /* 0x000fe20000000a00 */
[----:B------:R-:W-:Y:S01]  /*0b60*/  ULDC.64 UR18, c[0x0][0x208] ;  /* 0x0000820000127ab9 */ /* 0x000fe20000000a00 */
[----:B------:R-:W-:-:S04]  /*0b70*/  ISETP.NE.U32.AND P0, PT, RZ, UR4, PT ;  /* 0x00000004ff007c0c */ /* 0x000fc8000bf05070 */
[----:B------:R-:W-:-:S13]  /*0b80*/  ISETP.NE.AND.EX P0, PT, RZ, UR5, PT, P0 ;  /* 0x00000005ff007c0c */ /* 0x000fda000bf05300 */
[----:B------:R-:W-:Y:S05]  /*0b90*/  @!P0 BRA `(.L_x_6) ;  /* 0x00000000001c8947 */ /* 0x000fea0003800000 */
[----:B------:R-:W0:Y:S02]  /*0ba0*/  LDC.64 R2, c[0x0][0x598] ;  /* 0x00016600ff027b82 */ /* 0x000e240000000a00 */
[----:B0-----:R-:W2:Y:S02]  /*0bb0*/  LDG.E.64 R2, desc[UR18][R2.64] ;  /* 0x0000001202027981 */ /* 0x001ea4000c1e1b00 */
[----:B--2---:R-:W-:-:S04]  /*0bc0*/  ISETP.NE.U32.AND P0, PT, R2, RZ, PT ;  /* 0x000000ff0200720c */ /* 0x004fc80003f05070 */
[----:B------:R-:W-:-:S13]  /*0bd0*/  ISETP.NE.AND.EX P0, PT, R3, RZ, PT, P0 ;  /* 0x000000ff0300720c */ /* 0x000fda0003f05300 */
[----:B------:R-:W-:Y:S05]  /*0be0*/  @!P0 BRA `(.L_x_6) ;  /* 0x0000000000088947 */ /* 0x000fea0003800000 */
[----:B------:R0:W5:Y:S01]  /*0bf0*/  LD.E R14, desc[UR18][R2.64] ;  /* 0x00000012020e7980 */ /* 0x000162000c101900 */
[----:B------:R-:W-:Y:S05]  /*0c00*/  BRA `(.L_x_7) ;  /* 0x0000000000207947 */ /* 0x000fea0003800000 */
.L_x_6:
[----:B------:R-:W-:Y:S02]  /*0c10*/  ULDC.64 UR4, c[0x0][0x588] ;  /* 0x0001620000047ab9 */ /* 0x000fe40000000a00 */
[----:B------:R-:W-:-:S04]  /*0c20*/  ISETP.NE.U32.AND P0, PT, RZ, UR4, PT ;  /* 0x00000004ff007c0c */ /* 0x000fc8000bf05070 */
[----:B------:R-:W-:-:S13]  /*0c30*/  ISETP.NE.AND.EX P0, PT, RZ, UR5, PT, P0 ;  /* 0x00000005ff007c0c */ /* 0x000fda000bf05300 */
[----:B------:R-:W-:Y:S05]  /*0c40*/  @!P0 BRA `(.L_x_8) ;  /* 0x00000000000c8947 */ /* 0x000fea0003800000 */
[----:B------:R-:W0:Y:S02]  /*0c50*/  LDC.64 R14, c[0x0][0x588] ;  /* 0x00016200ff0e7b82 */ /* 0x000e240000000a00 */
[----:B0-----:R1:W5:Y:S01]  /*0c60*/  LDG.E R14, desc[UR18][R14.64] ;  /* 0x000000120e0e7981 */ /* 0x001362000c1e1900 */
[----:B------:R-:W-:Y:S05]  /*0c70*/  BRA `(.L_x_7) ;  /* 0x0000000000047947 */ /* 0x000fea0003800000 */
.L_x_8:
[----:B------:R-:W2:Y:S02]  /*0c80*/  LDC R14, c[0x0][0x580] ;  /* 0x00016000ff0e7b82 */ /* 0x000ea40000000800 */
.L_x_7:
[----:B------:R-:W-:Y:S02]  /*0c90*/  ULDC.64 UR4, c[0x0][0x5a0] ;  /* 0x0001680000047ab9 */ /* 0x000fe40000000a00 */
[----:B------:R-:W-:-:S04]  /*0ca0*/  ISETP.NE.U32.AND P0, PT, RZ, UR4, PT ;  /* 0x00000004ff007c0c */ /* 0x000fc8000bf05070 */
[----:B------:R-:W-:-:S13]  /*0cb0*/  ISETP.NE.AND.EX P0, PT, RZ, UR5, PT, P0 ;  /* 0x00000005ff007c0c */ /* 0x000fda000bf05300 */
[----:B------:R-:W-:Y:S05]  /*0cc0*/  @!P0 BRA `(.L_x_9) ;  /* 0x00000000001c8947 */ /* 0x000fea0003800000 */
[----:B0-----:R-:W0:Y:S02]  /*0cd0*/  LDC.64 R2, c[0x0][0x5a0] ;  /* 0x00016800ff027b82 */ /* 0x001e240000000a00 */
[----:B0-----:R-:W3:Y:S02]  /*0ce0*/  LDG.E.64 R2, desc[UR18][R2.64] ;  /* 0x0000001202027981 */ /* 0x001ee4000c1e1b00 */
[----:B---3--:R-:W-:-:S04]  /*0cf0*/  ISETP.NE.U32.AND P0, PT, R2, RZ, PT ;  /* 0x000000ff0200720c */ /* 0x008fc80003f05070 */
[----:B------:R-:W-:-:S13]  /*0d00*/  ISETP.NE.AND.EX P0, PT, R3, RZ, PT, P0 ;  /* 0x000000ff0300720c */ /* 0x000fda0003f05300 */
[----:B------:R-:W-:Y:S05]  /*0d10*/  @!P0 BRA `(.L_x_9) ;  /* 0x0000000000088947 */ /* 0x000fea0003800000 */
[----:B-1----:R0:W5:Y:S01]  /*0d20*/  LD.E R15, desc[UR18][R2.64] ;  /* 0x00000012020f7980 */ /* 0x002162000c101900 */
[----:B------:R-:W-:Y:S05]  /*0d30*/  BRA `(.L_x_10) ;  /* 0x0000000000207947 */ /* 0x000fea0003800000 */
.L_x_9:
[----:B------:R-:W-:Y:S02]  /*0d40*/  ULDC.64 UR4, c[0x0][0x590] ;  /* 0x0001640000047ab9 */ /* 0x000fe40000000a00 */
[----:B------:R-:W-:-:S04]  /*0d50*/  ISETP.NE.U32.AND P0, PT, RZ, UR4, PT ;  /* 0x00000004ff007c0c */ /* 0x000fc8000bf05070 */
[----:B------:R-:W-:-:S13]  /*0d60*/  ISETP.NE.AND.EX P0, PT, RZ, UR5, PT, P0 ;  /* 0x00000005ff007c0c */ /* 0x000fda000bf05300 */
[----:B------:R-:W-:Y:S05]  /*0d70*/  @!P0 BRA `(.L_x_11) ;  /* 0x00000000000c8947 */ /* 0x000fea0003800000 */
[----:B0-----:R-:W1:Y:S02]  /*0d80*/  LDC.64 R2, c[0x0][0x590] ;  /* 0x00016400ff027b82 */ /* 0x001e640000000a00 */
[----:B-1----:R1:W5:Y:S01]  /*0d90*/  LDG.E R15, desc[UR18][R2.64] ;  /* 0x00000012020f7981 */ /* 0x002362000c1e1900 */
[----:B------:R-:W-:Y:S05]  /*0da0*/  BRA `(.L_x_10) ;  /* 0x0000000000047947 */ /* 0x000fea0003800000 */
.L_x_11:
[----:B-1----:R-:W3:Y:S02]  /*0db0*/  LDC R15, c[0x0][0x584] ;  /* 0x00016100ff0f7b82 */ /* 0x002ee40000000800 */
.L_x_10:
[----:B------:R-:W4:Y:S01]  /*0dc0*/  LDC R0, c[0x0][0x65c] ;  /* 0x00019700ff007b82 */ /* 0x000f220000000800 */
[----:B------:R-:W-:Y:S01]  /*0dd0*/  ULDC UR8, c[0x0][0x28c] ;  /* 0x0000a30000087ab9 */ /* 0x000fe20000000800 */
[----:B------:R-:W-:Y:S01]  /*0de0*/  ISETP.NE.AND P0, PT, R6, 0x2, PT ;  /* 0x000000020600780c */ /* 0x000fe20003f05270 */
[----:B------:R-:W-:Y:S01]  /*0df0*/  UIADD3 UR8, UR8, 0x3f, URZ ;  /* 0x0000003f08087890 */ /* 0x000fe2000fffe03f */
[----:B------:R-:W-:Y:S01]  /*0e00*/  IMAD.U32 R4, RZ, RZ, UR12 ;  /* 0x0000000cff047e24 */ /* 0x000fe2000f8e00ff */
[----:B------:R-:W-:Y:S01]  /*0e10*/  UMOV UR4, URZ ;  /* 0x0000003f00047c82 */ /* 0x000fe20008000000 */
[----:B------:R-:W-:Y:S01]  /*0e20*/  UMOV UR5, URZ ;  /* 0x0000003f00057c82 */ /* 0x000fe20008000000 */
[----:B------:R-:W-:-:S04]  /*0e30*/  USHF.R.S32.HI UR9, URZ, 0x1f, UR8 ;  /* 0x0000001f3f097899 */ /* 0x000fc80008011408 */
[----:B------:R-:W-:-:S04]  /*0e40*/  ULEA.HI UR9, UR9, UR8, URZ, 0x6 ;  /* 0x0000000809097291 */ /* 0x000fc8000f8f303f */
[----:B------:R-:W-:Y:S01]  /*0e50*/  USHF.R.S32.HI UR13, URZ, 0x6, UR9 ;  /* 0x000000063f0d7899 */ /* 0x000fe20008011409 */
[----:B----4-:R-:W-:-:S13]  /*0e60*/  ISETP.NE.AND P2, PT, R0, 0x1, PT ;  /* 0x000000010000780c */ /* 0x010fda0003f45270 */
[----:B01----:R-:W0:Y:S01]  /*0e70*/  @P2 LDC R3, c[0x0][0x10] ;  /* 0x00000400ff032b82 */ /* 0x003e220000000800 */
[----:B------:R-:W-:Y:S02]  /*0e80*/  @P2 IMAD.MOV.U32 R17, RZ, RZ, RZ ;  /* 0x000000ffff112224 */ /* 0x000fe400078e00ff */
[----:B------:R-:W-:-:S05]  /*0e90*/  @P2 IMAD.MOV.U32 R5, RZ, RZ, RZ ;  /* 0x000000ffff052224 */ /* 0x000fca00078e00ff */
[----:B------:R-:W1:Y:S01]  /*0ea0*/  @!P2 LDC R9, c[0x0][0xc] ;  /* 0x00000300ff09ab82 */ /* 0x000e620000000800 */
[----:B------:R-:W-:Y:S01]  /*0eb0*/  ULDC UR6, c[0x0][0xc] ;  /* 0x0000030000067ab9 */ /* 0x000fe20000000800 */
[----:B------:R-:W-:Y:S02]  /*0ec0*/  ULDC UR7, c[0x0][0x10] ;  /* 0x0000040000077ab9 */ /* 0x000fe40000000800 */
[----:B------:R-:W-:-:S04]  /*0ed0*/  UIMAD.WIDE.U32 UR6, UR6, UR7, URZ ;  /* 0x00000007060672a5 */ /* 0x000fc8000f8e003f */
[----:B------:R-:W4:Y:S01]  /*0ee0*/  LDC R8, c[0x0][0x14] ;  /* 0x00000500ff087b82 */ /* 0x000f220000000800 */
[----:B0-----:R-:W-:-:S04]  /*0ef0*/  @P2 IMAD.WIDE.U32 R2, R3, UR12, R16 ;  /* 0x0000000c03022c25 */ /* 0x001fc8000f8e0010 */
[----:B------:R-:W-:Y:S02]  /*0f00*/  @P2 IMAD.IADD R3, R3, 0x1, R5 ;  /* 0x0000000103032824 */ /* 0x000fe400078e0205 */
[----:B------:R-:W-:Y:S02]  /*0f10*/  IMAD.MOV.U32 R5, RZ, RZ, RZ ;  /* 0x000000ffff057224 */ /* 0x000fe400078e00ff */
[----:B-1----:R-:W-:-:S04]  /*0f20*/  @!P2 IMAD.WIDE.U32 R4, R16, R9, R4 ;  /* 0x000000091004a225 */ /* 0x002fc800078e0004 */
[----:B------:R-:W-:Y:S02]  /*0f30*/  @!P2 IMAD.MOV.U32 R2, RZ, RZ, R4 ;  /* 0x000000ffff02a224 */ /* 0x000fe400078e0004 */
[C---:B----4-:R-:W-:Y:S02]  /*0f40*/  IMAD R21, R8.reuse, UR7, RZ ;  /* 0x0000000708157c24 */ /* 0x050fe4000f8e02ff */
[----:B------:R-:W-:Y:S01]  /*0f50*/  IMAD.WIDE.U32 R8, R8, UR6, RZ ;  /* 0x0000000608087c25 */ /* 0x000fe2000f8e00ff */
[----:B------:R-:W-:-:S03]  /*0f60*/  ULDC.64 UR6, c[0x0][0x650] ;  /* 0x0001940000067ab9 */ /* 0x000fc60000000a00 */
[----:B------:R-:W-:Y:S02]  /*0f70*/  @!P2 IMAD.MOV.U32 R3, RZ, RZ, R5 ;  /* 0x000000ffff03a224 */ /* 0x000fe400078e0005 */
[----:B------:R-:W-:Y:S01]  /*0f80*/  IMAD.IADD R0, R9, 0x1, R21 ;  /* 0x0000000109007824 */ /* 0x000fe200078e0215 */
[----:B------:R-:W-:Y:S06]  /*0f90*/  @P0 BRA `(.L_x_12) ;  /* 0x0000000000200947 */ /* 0x000fec0003800000 */
[----:B------:R-:W-:Y:S01]  /*0fa0*/  UISETP.GE.U32.AND UP0, UPT, UR13, 0x12, UPT ;  /* 0x000000120d00788c */ /* 0x000fe2000bf06070 */
[----:B------:R-:W-:Y:S01]  /*0fb0*/  IADD3 R2, P0, R2, R8, RZ ;  /* 0x0000000802027210 */ /* 0x000fe20007f1e0ff */
[----:B------:R-:W-:-:S04]  /*0fc0*/  UIMAD.WIDE.U32 UR4, UR13, 0x38e38e39, URZ ;  /* 0x38e38e390d0478a5 */ /* 0x000fc8000f8e003f */
[----:B------:R-:W-:Y:S01]  /*0fd0*/  USHF.R.U32.HI UR4, URZ, 0x2, UR5 ;  /* 0x000000023f047899 */ /* 0x000fe20008011605 */
[----:B------:R-:W-:Y:S02]  /*0fe0*/  IMAD.X R3, R0, 0x1, R3, P0 ;  /* 0x0000000100037824 */ /* 0x000fe400000e0603 */
[----:B------:R-:W-:Y:S02]  /*0ff0*/  UMOV UR5, URZ ;  /* 0x0000003f00057c82 */ /* 0x000fe40008000000 */
[----:B------:R-:W-:Y:S02]  /*1000*/  @UP0 ULOP3.LUT UR5, UR4, 0x1, URZ, 0xc0, !UPT ;  /* 0x0000000104050892 */ /* 0x000fe4000f8ec03f */
[----:B------:R-:W-:-:S12]  /*1010*/  UIMAD UR4, UR4, -0x12, UR13 ;  /* 0xffffffee040478a4 */ /* 0x000fd8000f8e020d */
.L_x_12:
[----:B------:R-:W-:Y:S01]  /*1020*/  ISETP.GE.U32.AND P0, PT, R2, UR6, PT ;  /* 0x0000000602007c0c */ /* 0x000fe2000bf06070 */
[----:B------:R-:W-:Y:S01]  /*1030*/  IMAD.MOV.U32 R6, RZ, RZ, -0x1 ;  /* 0xffffffffff067424 */ /* 0x000fe200078e00ff */
[----:B------:R-:W-:Y:S01]  /*1040*/  PRMT R20, RZ, 0x7610, R20 ;  /* 0x00007610ff147816 */ /* 0x000fe20000000014 */
[----:B------:R-:W-:Y:S01]  /*1050*/  IMAD.MOV.U32 R5, RZ, RZ, -0x1 ;  /* 0xffffffffff057424 */ /* 0x000fe200078e00ff */
[----:B------:R-:W-:Y:S01]  /*1060*/  ISETP.GE.U32.AND.EX P0, PT, R3, UR7, PT, P0 ;  /* 0x0000000703007c0c */ /* 0x000fe2000bf06100 */
[----:B------:R-:W-:-:S12]  /*1070*/  IMAD.MOV.U32 R4, RZ, RZ, -0x1 ;  /* 0xffffffffff047424 */ /* 0x000fd800078e00ff */
[----:B------:R-:W-:Y:S05]  /*1080*/  @P0 BRA `(.L_x_13) ;  /* 0x0000000400240947 */ /* 0x000fea0003800000 */
[----:B------:R-:W0:Y:S01]  /*1090*/  LDC.64 R30, c[0x0][0x628] ;  /* 0x00018a00ff1e7b82 */ /* 0x000e220000000a00 */
[----:B------:R-:W-:Y:S02]  /*10a0*/  IMAD.MOV.U32 R4, RZ, RZ, R2 ;  /* 0x000000ffff047224 */ /* 0x000fe400078e0002 */
[----:B------:R-:W-:-:S05]  /*10b0*/  IMAD.MOV.U32 R5, RZ, RZ, R3 ;  /* 0x000000ffff057224 */ /* 0x000fca00078e0003 */
[----:B------:R-:W1:Y:S08]  /*10c0*/  LDC R6, c[0x0][0x630] ;  /* 0x00018c00ff067b82 */ /* 0x000e700000000800 */
[----:B------:R-:W4:Y:S01]  /*10d0*/  LDC.64 R32, c[0x0][0x620] ;  /* 0x00018800ff207b82 */ /* 0x000f220000000a00 */
[----:B0-----:R-:W-:-:S04]  /*10e0*/  ISETP.NE.U32.AND P0, PT, R30, RZ, PT ;  /* 0x000000ff1e00720c */ /* 0x001fc80003f05070 */
[----:B------:R-:W-:-:S13]  /*10f0*/  ISETP.NE.AND.EX P0, PT, R31, RZ, PT, P0 ;  /* 0x000000ff1f00720c */ /* 0x000fda0003f05300 */
[----:B-1--4-:R-:W-:Y:S05]  /*1100*/  @!P0 BRA `(.L_x_14) ;  /* 0x0000000000288947 */ /* 0x012fea0003800000 */
[----:B------:R-:W0:Y:S02]  /*1110*/  LDC R23, c[0x0][0x634] ;  /* 0x00018d00ff177b82 */ /* 0x000e240000000800 */
[----:B0-----:R-:W-:-:S05]  /*1120*/  IADD3 R23, P0, R2, R23, RZ ;  /* 0x0000001702177210 */ /* 0x001fca0007f1e0ff */
[----:B------:R-:W-:-:S04]  /*1130*/  IMAD.X R29, RZ, RZ, R3, P0 ;  /* 0x000000ffff1d7224 */ /* 0x000fc800000e0603 */
[----:B------:R-:W-:-:S04]  /*1140*/  IMAD.WIDE.U32 R4, R29, R30, RZ ;  /* 0x0000001e1d047225 */ /* 0x000fc800078e00ff */
[----:B------:R-:W-:-:S04]  /*1150*/  IMAD.WIDE.U32 R20, P0, R23, R31, R4 ;  /* 0x0000001f17147225 */ /* 0x000fc80007800004 */
[----:B------:R-:W-:-:S04]  /*1160*/  IMAD.WIDE.U32 R4, R23, R30, RZ ;  /* 0x0000001e17047225 */ /* 0x000fc800078e00ff */
[----:B------:R-:W-:Y:S01]  /*1170*/  IMAD.X R23, RZ, RZ, RZ, P0 ;  /* 0x000000ffff177224 */ /* 0x000fe200000e06ff */
[----:B------:R-:W-:Y:S01]  /*1180*/  IADD3 RZ, P0, R5, R20, RZ ;  /* 0x0000001405ff7210 */ /* 0x000fe20007f1e0ff */
[----:B------:R-:W-:-:S04]  /*1190*/  IMAD.MOV.U32 R22, RZ, RZ, R21 ;  /* 0x000000ffff167224 */ /* 0x000fc800078e0015 */
[----:B------:R-:W-:-:S08]  /*11a0*/  IMAD.WIDE.U32.X R4, R29, R31, R22, P0 ;  /* 0x0000001f1d047225 */ /* 0x000fd000000e0416 */
.L_x_14:
[----:B------:R-:W0:Y:S01]  /*11b0*/  LDC.64 R34, c[0x0][0x640] ;  /* 0x00019000ff227b82 */ /* 0x000e220000000a00 */
[-CC-:B------:R-:W-:Y:S01]  /*11c0*/  SHF.R.U64 R36, R4, R6.reuse, R5.reuse ;  /* 0x0000000604247219 */ /* 0x180fe20000001205 */
[----:B------:R-:W-:Y:S01]  /*11d0*/  IMAD.MOV.U32 R39, RZ, RZ, 0x1 ;  /* 0x00000001ff277424 */ /* 0x000fe200078e00ff */
[----:B------:R-:W-:Y:S02]  /*11e0*/  SHF.R.U32.HI R4, RZ, R6, R5 ;  /* 0x00000006ff047219 */ /* 0x000fe40000011605 */
[----:B------:R-:W-:-:S03]  /*11f0*/  IADD3 R21, P0, RZ, -R36, RZ ;  /* 0x80000024ff157210 */ /* 0x000fc60007f1e0ff */
[----:B------:R-:W1:Y:S02]  /*1200*/  LDC R20, c[0x0][0x618] ;  /* 0x00018600ff147b82 */ /* 0x000e640000000800 */
[----:B------:R-:W-:-:S04]  /*1210*/  IMAD.X R5, RZ, RZ, ~R4, P0 ;  /* 0x000000ffff057224 */ /* 0x000fc800000e0e04 */
[-C--:B------:R-:W-:Y:S02]  /*1220*/  IMAD R6, R5, R32.reuse, RZ ;  /* 0x0000002005067224 */ /* 0x080fe400078e02ff */
[----:B------:R-:W4:Y:S01]  /*1230*/  LDC R23, c[0x0][0x608] ;  /* 0x00018200ff177b82 */ /* 0x000f220000000800 */
[----:B------:R-:W-:-:S04]  /*1240*/  IMAD.WIDE.U32 R4, R21, R32, R2 ;  /* 0x0000002015047225 */ /* 0x000fc800078e0002 */
[----:B------:R-:W-:-:S03]  /*1250*/  IMAD R21, R21, R33, R6 ;  /* 0x0000002115157224 */ /* 0x000fc600078e0206 */
[----:B------:R-:W2:Y:S01]  /*1260*/  LDC R26, c[0x0][0x658] ;  /* 0x00019600ff1a7b82 */ /* 0x000ea20000000800 */
[----:B------:R-:W-:Y:S01]  /*1270*/  IMAD.IADD R5, R5, 0x1, R21 ;  /* 0x0000000105057824 */ /* 0x000fe200078e0215 */
[----:B0-----:R-:W-:Y:S01]  /*1280*/  ISETP.NE.U32.AND P0, PT, R34, RZ, PT ;  /* 0x000000ff2200720c */ /* 0x001fe20003f05070 */
[----:B------:R-:W-:-:S03]  /*1290*/  IMAD.MOV.U32 R21, RZ, RZ, -0x1 ;  /* 0xffffffffff157424 */ /* 0x000fc600078e00ff */
[----:B------:R-:W-:Y:S02]  /*12a0*/  ISETP.NE.AND.EX P0, PT, R35, RZ, PT, P0 ;  /* 0x000000ff2300720c */ /* 0x000fe40003f05300 */
[----:B------:R-:W0:Y:S01]  /*12b0*/  LDC R33, c[0x0][0x600] ;  /* 0x00018000ff217b82 */ /* 0x000e220000000800 */
[-CC-:B-1----:R-:W-:Y:S02]  /*12c0*/  SHF.R.U64 R31, R4, R20.reuse, R5.reuse ;  /* 0x00000014041f7219 */ /* 0x182fe40000001205 */
[----:B------:R-:W-:-:S05]  /*12d0*/  SHF.R.U32.HI R4, RZ, R20, R5 ;  /* 0x00000014ff047219 */ /* 0x000fca0000011605 */
[----:B------:R-:W1:Y:S01]  /*12e0*/  LDC R28, c[0x0][0x648] ;  /* 0x00019200ff1c7b82 */ /* 0x000e620000000800 */
[-CC-:B----4-:R-:W-:Y:S02]  /*12f0*/  SHF.R.U64 R41, R31, R23.reuse, R4.reuse ;  /* 0x000000171f297219 */ /* 0x190fe40000001204 */
[----:B------:R-:W-:-:S05]  /*1300*/  SHF.R.U32.HI R5, RZ, R23, R4 ;  /* 0x00000017ff057219 */ /* 0x000fca0000011604 */
[----:B------:R-:W4:Y:S01]  /*1310*/  LDC R37, c[0x0][0x638] ;  /* 0x00018e00ff257b82 */ /* 0x000f220000000800 */
[-C--:B--2---:R-:W-:Y:S02]  /*1320*/  SHF.L.U32 R4, R21, R26.reuse, RZ ;  /* 0x0000001a15047219 */ /* 0x084fe400000006ff */
[--C-:B------:R-:W-:Y:S02]  /*1330*/  SHF.R.U64 R32, R41, R26, R5.reuse ;  /* 0x0000001a29207219 */ /* 0x100fe40000001205 */
[----:B------:R-:W-:Y:S02]  /*1340*/  LOP3.LUT R6, RZ, R4, RZ, 0x33, !PT ;  /* 0x00000004ff067212 */ /* 0x000fe400078e33ff */
[----:B------:R-:W-:Y:S01]  /*1350*/  SHF.R.U32.HI R5, RZ, R26, R5 ;  /* 0x0000001aff057219 */ /* 0x000fe20000011605 */
[----:B------:R-:W2:Y:S01]  /*1360*/  LDC R30, c[0x0][0x610] ;  /* 0x00018400ff1e7b82 */ /* 0x000ea20000000800 */
[----:B------:R-:W-:Y:S01]  /*1370*/  IMAD.MOV.U32 R4, RZ, RZ, R32 ;  /* 0x000000ffff047224 */ /* 0x000fe200078e0020 */
[----:B------:R-:W-:Y:S06]  /*1380*/  @!P0 BRA `(.L_x_15) ;  /* 0x0000000000288947 */ /* 0x000fec0003800000 */
[----:B------:R-:W3:Y:S02]  /*1390*/  LDC R23, c[0x0][0x64c] ;  /* 0x00019300ff177b82 */ /* 0x000ee40000000800 */
[----:B---3--:R-:W-:-:S05]  /*13a0*/  IADD3 R23, P0, R32, R23, RZ ;  /* 0x0000001720177210 */ /* 0x008fca0007f1e0ff */
        /* <DEDUP_REMOVED lines=8> */
.L_x_15:
[----:B-1----:R-:W-:Y:S01]  /*1430*/  SHF.R.U64 R17, R4, R28, R5 ;  /* 0x0000001c04117219 */ /* 0x002fe20000001205 */
[----:B------:R-:W-:Y:S01]  /*1440*/  @P2 IMAD R25, R27, R24, R16 ;  /* 0x000000181b192224 */ /* 0x000fe200078e0210 */
[----:B------:R-:W-:Y:S02]  /*1450*/  SHF.L.U32 R4, R39, R26, RZ ;  /* 0x0000001a27047219 */ /* 0x000fe400000006ff */
[----:B------:R-:W-:Y:S01]  /*1460*/  LOP3.LUT R5, R41, R6, RZ, 0xc0, !PT ;  /* 0x0000000629057212 */ /* 0x000fe200078ec0ff */
[----:B0-----:R-:W-:Y:S02]  /*1470*/  VIADD R6, R33, 0xffffffff ;  /* 0xffffffff21067836 */ /* 0x001fe40000000000 */
[----:B------:R-:W-:Y:S02]  /*1480*/  IMAD.MOV R20, RZ, RZ, -R17 ;  /* 0x000000ffff147224 */ /* 0x000fe400078e0a11 */
[----:B------:R-:W-:Y:S01]  /*1490*/  IMAD R16, R4, R17, R5 ;  /* 0x0000001104107224 */ /* 0x000fe200078e0205 */
[----:B------:R-:W-:Y:S01]  /*14a0*/  LOP3.LUT R17, R31, R6, RZ, 0xc0, !PT ;  /* 0x000000061f117212 */ /* 0x000fe200078ec0ff */
[----:B----4-:R-:W-:-:S02]  /*14b0*/  IMAD R4, R20, R37, R32 ;  /* 0x0000002514047224 */ /* 0x010fc400078e0220 */
[----:B--2---:R-:W-:Y:S02]  /*14c0*/  IMAD R6, R16, R30, R25 ;  /* 0x0000001e10067224 */ /* 0x004fe400078e0219 */
[----:B------:R-:W-:Y:S02]  /*14d0*/  IMAD R17, R4, R33, R17 ;  /* 0x0000002104117224 */ /* 0x000fe400078e0211 */
[----:B------:R-:W-:Y:S02]  /*14e0*/  IMAD.MOV.U32 R20, RZ, RZ, 0x1 ;  /* 0x00000001ff147424 */ /* 0x000fe400078e00ff */
[----:B------:R-:W-:Y:S01]  /*14f0*/  IMAD.MOV.U32 R4, RZ, RZ, R36 ;  /* 0x000000ffff047224 */ /* 0x000fe200078e0024 */
[----:B------:R-:W-:Y:S02]  /*1500*/  SEL R5, R17, R6, !P2 ;  /* 0x0000000611057207 */ /* 0x000fe40005000000 */
[----:B------:R-:W-:-:S07]  /*1510*/  SEL R6, R6, R17, !P2 ;  /* 0x0000001106067207 */ /* 0x000fce0005000000 */
.L_x_13:
[----:B------:R-:W-:Y:S05]  /*1520*/  @!P3 BRA `(.L_x_16) ;  /* 0x00000000000cb947 */ /* 0x000fea0003800000 */
[----:B------:R-:W-:Y:S01]  /*1530*/  UCGABAR_WAIT ;  /* 0x0000000000007dc7 */ /* 0x000fe20008000000 */
[----:B------:R-:W-:Y:S01]  /*1540*/  CCTL.IVALL ;  /* 0x00000000ff00798f */ /* 0x000fe20002000000 */
[----:B------:R-:W-:Y:S05]  /*1550*/  BRA `(.L_x_17) ;  /* 0x0000000000047947 */ /* 0x000fea0003800000 */
.L_x_16:
[----:B------:R-:W-:Y:S06]  /*1560*/  BAR.SYNC.DEFER_BLOCKING 0x0 ;  /* 0x0000000000007b1d */ /* 0x000fec0000010000 */
.L_x_17:
[----:B------:R-:W-:Y:S05]  /*1570*/  @!P4 BRA `(.L_x_18) ;  /* 0x0000006c0068c947 */ /* 0x000fea0003800000 */
[----:B------:R-:W-:-:S13]  /*1580*/  ISETP.GT.U32.AND P0, PT, R38, 0x1, PT ;  /* 0x000000012600780c */ /* 0x000fda0003f04070 */
[----:B------:R-:W-:Y:S05]  /*1590*/  @P0 EXIT ;  /* 0x000000000000094d */ /* 0x000fea0003800000 */
.L_x_19:
[----:B------:R-:W-:-:S08]  /*15a0*/  NOP ;  /* 0x0000000000007918 */ /* 0x000fd00000000000 */
[----:B------:R-:W0:Y:S02]  /*15b0*/  USETMAXREG.TRY_ALLOC.CTAPOOL UP0, 0xe8 ;  /* 0x000000e8000079c8 */ /* 0x000e240008000600 */
[----:B0-----:R-:W-:-:S13]  /*15c0*/  PLOP3.LUT P0, PT, PT, PT, UP0, 0x80, 0x0 ;  /* 0x000000000000781c */ /* 0x001fda0003f0f008 */
[----:B------:R-:W-:Y:S05]  /*15d0*/  @!P0 BRA `(.L_x_19) ;  /* 0xfffffffc00f08947 */ /* 0x000fea000383ffff */
[----:B------:R-:W-:-:S13]  /*15e0*/  LOP3.LUT P0, RZ, R20, 0xff, RZ, 0xc0, !PT ;  /* 0x000000ff14ff7812 */ /* 0x000fda000780c0ff */
[----:B------:R-:W-:Y:S05]  /*15f0*/  @!P0 EXIT ;  /* 0x000000000000894d */ /* 0x000fea0003800000 */
[----:B------:R-:W0:Y:S01]  /*1600*/  S2UR UR6, SR_CgaCtaId ;  /* 0x00000000000679c3 */ /* 0x000e220000008800 */
[CC--:B------:R-:W-:Y:S01]  /*1610*/  LEA.HI R11, R19.reuse, R10.reuse, RZ, 0x2 ;  /* 0x0000000a130b7211 */ /* 0x0c0fe200078f10ff */
[----:B------:R-:W-:Y:S01]  /*1620*/  UIADD3 UR7, UR15, -0x1, URZ ;  /* 0xffffffff0f077890 */ /* 0x000fe2000fffe03f */
[----:B------:R-:W-:Y:S01]  /*1630*/  LEA.HI R19, R19, R10, RZ, 0x5 ;  /* 0x0000000a13137211 */ /* 0x000fe200078f28ff */
[----:B------:R-:W-:Y:S01]  /*1640*/  UMOV UR12, 0x400 ;  /* 0x00000400000c7882 */ /* 0x000fe20000000000 */
[--C-:B------:R-:W-:Y:S01]  /*1650*/  SHF.R.S32.HI R18, RZ, 0x2, R11.reuse ;  /* 0x00000002ff127819 */ /* 0x100fe2000001140b */
[----:B------:R-:W-:Y:S01]  /*1660*/  UISETP.LT.AND UP0, UPT, UR13, 0x1, UPT ;  /* 0x000000010d00788c */ /* 0x000fe2000bf01270 */
[----:B------:R-:W-:Y:S01]  /*1670*/  SHF.R.S32.HI R17, RZ, 0x1f, R11 ;  /* 0x0000001fff117819 */ /* 0x000fe2000001140b */
[----:B------:R-:W-:Y:S01]  /*1680*/  USHF.L.U32 UR20, UR13, 0x1, URZ ;  /* 0x000000010d147899 */ /* 0x000fe2000800063f */
[----:B------:R-:W-:Y:S01]  /*1690*/  LOP3.LUT R11, R11, 0xfffffffc, RZ, 0xc0, !PT ;  /* 0xfffffffc0b0b7812 */ /* 0x000fe200078ec0ff */
[----:B------:R-:W-:Y:S01]  /*16a0*/  USEL UR14, UR13, 0x1, UP0 ;  /* 0x000000010d0e7887 */ /* 0x000fe20008000000 */
[----:B------:R-:W-:Y:S01]  /*16b0*/  LEA.HI R17, R17, R18, RZ, 0x3 ;  /* 0x0000001211117211 */ /* 0x000fe200078f18ff */
[----:B------:R-:W-:Y:S01]  /*16c0*/  UISETP.NE.AND UP0, UPT, UR7, URZ, UPT ;  /* 0x0000003f0700728c */ /* 0x000fe2000bf05270 */
[----:B------:R-:W-:Y:S01]  /*16d0*/  LOP3.LUT R148, R7, 0x1, RZ, 0xfc, !PT ;  /* 0x0000000107947812 */ /* 0x000fe200078efcff */
[----:B------:R-:W-:Y:S01]  /*16e0*/  IMAD.IADD R16, R10, 0x1, -R11 ;  /* 0x000000010a107824 */ /* 0x000fe200078e0a0b */
[----:B------:R-:W-:Y:S01]  /*16f0*/  LOP3.LUT R17, R17, 0xfffffff8, RZ, 0xc0, !PT ;  /* 0xfffffff811117812 */ /* 0x000fe200078ec0ff */
[----:B------:R-:W-:-:S04]  /*1700*/  UIADD3 UR14, -UR14, UR13, URZ ;  /* 0x0000000d0e0e7290 */ /* 0x000fc8000fffe13f */
[----:B------:R-:W-:Y:S01]  /*1710*/  IMAD.IADD R18, R18, 0x1, -R17 ;  /* 0x0000000112127824 */ /* 0x000fe200078e0a11 */
[----:B------:R-:W-:Y:S01]  /*1720*/  SHF.R.S32.HI R17, RZ, 0x5, R19 ;  /* 0x00000005ff117819 */ /* 0x000fe20000011413 */
[----:B0-----:R-:W-:-:S03]  /*1730*/  ULEA UR12, UR6, UR12, 0x18 ;  /* 0x0000000c060c7291 */ /* 0x001fc6000f8ec03f */
[--C-:B------:R-:W-:Y:S01]  /*1740*/  SHF.R.S32.HI R19, RZ, 0x1f, R18.reuse ;  /* 0x0000001fff137819 */ /* 0x100fe20000011412 */
[----:B------:R-:W-:Y:S01]  /*1750*/  USHF.L.U32 UR6, UR7, 0x3, URZ ;  /* 0x0000000307067899 */ /* 0x000fe2000800063f */
[C-C-:B------:R-:W-:Y:S01]  /*1760*/  IMAD R20, R17.reuse, -0x10, -R18.reuse ;  /* 0xfffffff011147824 */ /* 0x140fe200078e0a12 */
[----:B------:R-:W-:Y:S02]  /*1770*/  USEL UR7, URZ, 0x1, UP0 ;  /* 0x000000013f077887 */ /* 0x000fe40008000000 */
[----:B------:R-:W-:Y:S01]  /*1780*/  ULOP3.LUT UR6, UR6, 0x8, URZ, 0xc0, !UPT ;  /* 0x0000000806067892 */ /* 0x000fe2000f8ec03f */
[----:B------:R-:W-:Y:S01]  /*1790*/  IMAD.WIDE R10, R17, 0x10, R18 ;  /* 0x00000010110a7825 */ /* 0x000fe200078e0212 */
[----:B------:R-:W-:Y:S02]  /*17a0*/  UIADD3 UR21, UR12, 0x130, URZ ;  /* 0x000001300c157890 */ /* 0x000fe4000fffe03f */
[----:B------:R-:W-:Y:S01]  /*17b0*/  ULOP3.LUT UR22, UR6, 0x8, URZ, 0x3c, !UPT ;  /* 0x0000000806167892 */ /* 0x000fe2000f8e3c3f */
[----:B------:R-:W-:Y:S01]  /*17c0*/  IMAD.U32 R150, RZ, RZ, UR7 ;  /* 0x00000007ff967e24 */ /* 0x000fe2000f8e00ff */
[----:B------:R-:W-:-:S02]  /*17d0*/  ULOP3.LUT UR16, UR6, 0x18, URZ, 0x3c, !UPT ;  /* 0x0000001806107892 */ /* 0x000fc4000f8e3c3f */
[----:B------:R-:W-:Y:S01]  /*17e0*/  ULEA UR15, UR15, UR21, 0x3 ;  /* 0x000000150f0f7291 */ /* 0x000fe2000f8e183f */
[----:B------:R-:W-:Y:S02]  /*17f0*/  ULDC UR6, c[0x0][0x284] ;  /* 0x0000a10000067ab9 */ /* 0x000fe40000000800 */
[----:B------:R-:W-:-:S09]  /*1800*/  VIADD R17, R20, UR6 ;  /* 0x0000000614117c36 */ /* 0x000fd20008000000 */
.L_x_174:
[----:B------:R-:W-:Y:S01]  /*1810*/  SHF.L.U32 R18, R150, 0x1f, RZ ;  /* 0x0000001f96127819 */ /* 0x000fe200000006ff */
[----:B------:R-:W0:Y:S01]  /*1820*/  LDC R19, c[0x0][0x28c] ;  /* 0x0000a300ff137b82 */ /* 0x000e220000000800 */
[----:B------:R-:W-:Y:S01]  /*1830*/  UMOV UR6, URZ ;  /* 0x0000003f00067c82 */ /* 0x000fe20008000000 */
[----:B------:R-:W-:Y:S01]  /*1840*/  UMOV UR17, UR4 ;  /* 0x0000000400117c82 */ /* 0x000fe20008000000 */
[----:B-1----:R-:W1:Y:S01]  /*1850*/  SYNCS.PHASECHK.TRANS64.TRYWAIT P0, [UR15+-0x8], R18 ;  /* 0xfffff812ff0075a7 */ /* 0x002e62000800014f */
[----:B0-----:R-:W-:Y:S01]  /*1860*/  ISETP.GE.AND P1, PT, R19, 0x1, PT ;  /* 0x000000011300780c */ /* 0x001fe20003f26270 */
[----:B-1-34-:R-:W-:-:S12]  /*1870*/  @!P0 BRA `(.L_x_20) ;  /* 0x0000008000dc8947 */ /* 0x01afd80003800000 */
.L_x_210:
[----:B------:R-:W-:Y:S01]  /*1880*/  UMOV UR7, URZ ;  /* 0x0000003f00077c82 */ /* 0x000fe20008000000 */
[----:B------:R-:W-:Y:S01]  /*1890*/  UMOV UR8, URZ ;  /* 0x0000003f00087c82 */ /* 0x000fe20008000000 */
[----:B------:R-:W-:Y:S02]  /*18a0*/  CS2R R88, SRZ ;  /* 0x0000000000587805 */ /* 0x000fe4000001ff00 */
[----:B------:R-:W-:Y:S02]  /*18b0*/  CS2R R22, SRZ ;  /* 0x0000000000167805 */ /* 0x000fe4000001ff00 */
[----:B------:R-:W-:Y:S02]  /*18c0*/  CS2R R90, SRZ ;  /* 0x00000000005a7805 */ /* 0x000fe4000001ff00 */
[----:B------:R-:W-:Y:S02]  /*18d0*/  CS2R R92, SRZ ;  /* 0x00000000005c7805 */ /* 0x000fe4000001ff00 */
[----:B------:R-:W-:-:S02]  /*18e0*/  CS2R R94, SRZ ;  /* 0x00000000005e7805 */ /* 0x000fc4000001ff00 */
[----:B------:R-:W-:Y:S02]  /*18f0*/  CS2R R96, SRZ ;  /* 0x0000000000607805 */ /* 0x000fe4000001ff00 */
        /* <DEDUP_REMOVED lines=24> */
[----:B------:R-:W-:Y:S01]  /*1a80*/  CS2R R146, SRZ ;  /* 0x0000000000927805 */ /* 0x000fe2000001ff00 */
[----:B------:R-:W-:Y:S01]  /*1a90*/  IMAD.MOV.U32 R149, RZ, RZ, RZ ;  /* 0x000000ffff957224 */ /* 0x000fe200078e00ff */
[----:B------:R-:W-:Y:S01]  /*1aa0*/  CS2R R24, SRZ ;  /* 0x0000000000187805 */ /* 0x000fe2000001ff00 */
[----:B------:R-:W-:Y:S01]  /*1ab0*/  IMAD.MOV.U32 R151, RZ, RZ, RZ ;  /* 0x000000ffff977224 */ /* 0x000fe200078e00ff */
[----:B------:R-:W-:Y:S01]  /*1ac0*/  CS2R R26, SRZ ;  /* 0x00000000001a7805 */ /* 0x000fe2000001ff00 */
[----:B------:R-:W-:Y:S01]  /*1ad0*/  IMAD.U32 R152, RZ, RZ, UR5 ;  /* 0x00000005ff987e24 */ /* 0x000fe2000f8e00ff */
        /* <DEDUP_REMOVED lines=29> */
[----:B------:R-:W-:Y:S01]  /*1cb0*/  CS2R R86, SRZ ;  /* 0x0000000000567805 */ /* 0x000fe2000001ff00 */
[----:B------:R-:W-:Y:S06]  /*1cc0*/  @!P1 BRA `(.L_x_21) ;  /* 0x00000008003c9947 */ /* 0x000fec0003800000 */
[----:B------:R-:W-:-:S13]  /*1cd0*/  ISETP.NE.AND P1, PT, R148, 0x3, PT ;  /* 0x000000039400780c */ /* 0x000fda0003f25270 */
[----:B------:R-:W-:Y:S05]  /*1ce0*/  @!P1 BRA `(.L_x_22) ;  /* 0x0000000000049947 */ /* 0x000fea0003800000 */
[----:B------:R-:W-:Y:S01]  /*1cf0*/  BPT.TRAP 0x1 ;  /* 0x000000040000795c */ /* 0x000fe20000300000 */
.L_x_22:
[----:B------:R-:W-:Y:S01]  /*1d00*/  ULEA UR6, UR4, UR12, 0x3 ;  /* 0x0000000c04067291 */ /* 0x000fe2000f8e183f */
[----:B0-----:R-:W-:-:S05]  /*1d10*/  IMAD.U32 R18, RZ, RZ, UR5 ;  /* 0x00000005ff127e24 */ /* 0x001fca000f8e00ff */
[----:B------:R-:W-:-:S04]  /*1d20*/  SHF.L.U32 R18, R18, 0x1f, RZ ;  /* 0x0000001f12127819 */ /* 0x000fc800000006ff */
[----:B------:R0:W1:Y:S01]  /*1d30*/  SYNCS.PHASECHK.TRANS64.TRYWAIT P0, [UR6], R18 ;  /* 0x00000012ff0075a7 */ /* 0x0000620008000146 */
[----:B------:R-:W-:Y:S05]  /*1d40*/  @!P1 BRA `(.L_x_23) ;  /* 0x0000000000049947 */ /* 0x000fea0003800000 */
[----:B------:R-:W-:Y:S01]  /*1d50*/  BPT.TRAP 0x1 ;  /* 0x000000040000795c */ /* 0x000fe20000300000 */
.L_x_23:
[----:B-1----:R-:W-:Y:S05]  /*1d60*/  @P0 BRA `(.L_x_24) ;  /* 0x0000000000080947 */ /* 0x002fea0003800000 */
[----:B------:R-:W1:Y:S02]  /*1d70*/  SYNCS.PHASECHK.TRANS64.TRYWAIT P0, [UR6], R18 ;  /* 0x00000012ff0075a7 */ /* 0x000e640008000146 */
[----:B-1----:R-:W-:Y:S05]  /*1d80*/  @!P0 BRA `(.L_x_25) ;  /* 0x0000007c00b08947 */ /* 0x002fea0003800000 */
.L_x_24:
[----:B------:R-:W-:Y:S01]  /*1d90*/  UIADD3 UR6, UR12, 0x200, URZ ;  /* 0x000002000c067890 */ /* 0x000fe2000fffe03f */
[----:B------:R-:W-:Y:S01]  /*1da0*/  WARPGROUP.ARRIVE ;  /* 0x00000000000079c5 */ /* 0x000fe20000000000 */
[----:B------:R-:W-:Y:S01]  /*1db0*/  UIADD3 UR7, UR12, 0x12200, URZ ;  /* 0x000122000c077890 */ /* 0x000fe2000fffe03f */
[----:B------:R-:W-:Y:S01]  /*1dc0*/  CS2R R88, SRZ ;  /* 0x0000000000587805 */ /* 0x000fe2000001ff00 */
[----:B------:R-:W-:Y:S01]  /*1dd0*/  USHF.R.U32.HI UR6, URZ, 0x4, UR6 ;  /* 0x000000043f067899 */ /* 0x000fe20008011606 */
[----:B------:R-:W-:Y:S01]  /*1de0*/  CS2R R22, SRZ ;  /* 0x0000000000167805 */ /* 0x000fe2000001ff00 */
[----:B------:R-:W-:Y:S01]  /*1df0*/  USHF.R.U32.HI UR7, URZ, 0x4, UR7 ;  /* 0x000000043f077899 */ /* 0x000fe20008011607 */
[----:B------:R-:W-:Y:S01]  /*1e00*/  CS2R R90, SRZ ;  /* 0x00000000005a7805 */ /* 0x000fe2000001ff00 */
[----:B------:R-:W-:Y:S01]  /*1e10*/  ULOP3.LUT UR6, UR6, 0x3fff, URZ, 0xc0, !UPT ;  /* 0x00003fff06067892 */ /* 0x000fe2000f8ec03f */
[----:B------:R-:W-:Y:S01]  /*1e20*/  CS2R R92, SRZ ;  /* 0x00000000005c7805 */ /* 0x000fe2000001ff00 */
[----:B------:R-:W-:Y:S01]  /*1e30*/  ULOP3.LUT UR7, UR7, 0x3fff, URZ, 0xc0, !UPT ;  /* 0x00003fff07077892 */ /* 0x000fe2000f8ec03f */
[----:B------:R-:W-:Y:S01]  /*1e40*/  CS2R R94, SRZ ;  /* 0x00000000005e7805 */ /* 0x000fe2000001ff00 */
[----:B------:R-:W-:Y:S01]  /*1e50*/  ULOP3.LUT UR6, UR6, 0x10000, URZ, 0xfc, !UPT ;  /* 0x0001000006067892 */ /* 0x000fe2000f8efc3f */
[----:B------:R-:W-:Y:S01]  /*1e60*/  CS2R R96, SRZ ;  /* 0x0000000000607805 */ /* 0x000fe2000001ff00 */
[----:B------:R-:W-:Y:S01]  /*1e70*/  ULOP3.LUT UR7, UR7, 0x10000, URZ, 0xfc, !UPT ;  /* 0x0001000007077892 */ /* 0x000fe2000f8efc3f */
[----:B------:R-:W-:Y:S01]  /*1e80*/  CS2R R98, SRZ ;  /* 0x0000000000627805 */ /* 0x000fe2000001ff00 */
[----:B------:R-:W-:Y:S01]  /*1e90*/  ULEA UR8, UR4, UR6, 0x8 ;  /* 0x0000000604087291 */ /* 0x000fe2000f8e403f */
[----:B------:R-:W-:Y:S01]  /*1ea0*/  CS2R R102, SRZ ;  /* 0x0000000000667805 */ /* 0x000fe2000001ff00 */
[----:B------:R-:W-:Y:S01]  /*1eb0*/  ULEA UR10, UR4, UR7, 0x9 ;  /* 0x00000007040a7291 */ /* 0x000fe2000f8e483f */
[----:B------:R-:W-:Y:S01]  /*1ec0*/  CS2R R100, SRZ ;  /* 0x0000000000647805 */ /* 0x000fe2000001ff00 */
[----:B------:R-:W-:Y:S01]  /*1ed0*/  UMOV UR9, 0x80000020 ;  /* 0x8000002000097882 */ /* 0x000fe20000000000 */
[----:B------:R-:W-:Y:S01]  /*1ee0*/  UMOV UR11, 0x80000020 ;  /* 0x80000020000b7882 */ /* 0x000fe20000000000 */
[----:B------:R-:W-:Y:S01]  /*1ef0*/  ULDC UR7, c[0x0][0x50c] ;  /* 0x0001430000077ab9 */ /* 0x000fe20000000800 */
[----:B------:R-:W-:Y:S01]  /*1f00*/  UMOV UR6, 0x2 ;  /* 0x0000000200067882 */ /* 0x000fe20000000000 */
[----:B------:R-:W-:Y:S01]  /*1f10*/  UISETP.NE.AND UP0, UPT, UR7, 0x2, UPT ;  /* 0x000000020700788c */ /* 0x000fe2000bf05270 */
[----:B------:R-:W-:-:S02]  /*1f20*/  CS2R R104, SRZ ;  /* 0x0000000000687805 */ /* 0x000fc4000001ff00 */
[----:B------:R-:W-:Y:S01]  /*1f30*/  CS2R R106, SRZ ;  /* 0x00000000006a7805 */ /* 0x000fe2000001ff00 */
[----:B------:R-:W-:Y:S01]  /*1f40*/  QGMMA.64x128x32.F32.E5M2.E5M2 R24, gdesc[UR8], RZ, !UPT ;  /* 0x01e00000081879f3 */ /* 0x000fe2000c7038ff */
[----:B------:R-:W-:Y:S01]  /*1f50*/  USEL UR7, URZ, 0x1, UP0 ;  /* 0x000000013f077887 */ /* 0x000fe20008000000 */
[----:B------:R-:W-:Y:S01]  /*1f60*/  CS2R R108, SRZ ;  /* 0x00000000006c7805 */ /* 0x000fe2000001ff00 */
[----:B------:R-:W-:Y:S01]  /*1f70*/  UIADD3 UR8, UR8, 0x2, URZ ;  /* 0x0000000208087890 */ /* 0x000fe2000fffe03f */
[----:B------:R-:W-:Y:S01]  /*1f80*/  CS2R R110, SRZ ;  /* 0x00000000006e7805 */ /* 0x000fe2000001ff00 */
[----:B------:R-:W-:Y:S01]  /*1f90*/  UIADD3 UR10, UR10, 0x2, URZ ;  /* 0x000000020a0a7890 */ /* 0x000fe2000fffe03f */
[----:B------:R-:W-:Y:S02]  /*1fa0*/  CS2R R112, SRZ ;  /* 0x0000000000707805 */ /* 0x000fe4000001ff00 */
[----:B------:R-:W-:Y:S01]  /*1fb0*/  ISETP.NE.AND P0, PT, RZ, UR7, PT ;  /* 0x00000007ff007c0c */ /* 0x000fe2000bf05270 */
[----:B------:R-:W-:Y:S01]  /*1fc0*/  UMOV UR9, 0x80000020 ;  /* 0x8000002000097882 */ /* 0x000fe20000000000 */
[----:B------:R-:W-:Y:S01]  /*1fd0*/  UMOV UR11, 0x80000020 ;  /* 0x80000020000b7882 */ /* 0x000fe20000000000 */
        /* <DEDUP_REMOVED lines=17> */
[----:B------:R-:W-:Y:S02]  /*20f0*/  IMAD.MOV.U32 R149, RZ, RZ, RZ ;  /* 0x000000ffff957224 */ /* 0x000fe400078e00ff */
[----:B------:R-:W-:Y:S01]  /*2100*/  IMAD.MOV.U32 R151, RZ, RZ, RZ ;  /* 0x000000ffff977224 */ /* 0x000fe200078e00ff */
[----:B------:R-:W-:Y:S01]  /*2110*/  QGMMA.64x128x32.F32.E5M2.E5M2 R24, gdesc[UR8], R24, gsb0 ;  /* 0x01e00000081879f3 */ /* 0x000fe20008003818 */
[----:B------:R-:W-:Y:S05]  /*2120*/  @!P0 BRA `(.L_x_26) ;  /* 0x0000000400088947 */ /* 0x000fea0003800000 */
[----:B------:R-:W-:Y:S02]  /*2130*/  WARPGROUP.DEPBAR.LE gsb0, 0x0 ;  /* 0x00008000000079c5 */ /* 0x000fe40000010000 */
[----:B------:R-:W-:-:S01]  /*2140*/  FADD R151, RZ, R24 ;  /* 0x00000018ff977221 */ /* 0x000fc20000000000 */
[----:B------:R-:W-:Y:S01]  /*2150*/  FADD R146, RZ, R25 ;  /* 0x00000019ff927221 */ /* 0x000fe20000000000 */
        /* <DEDUP_REMOVED lines=62> */
[----:B------:R-:W-:-:S06]  /*2540*/  UMOV UR6, URZ ;  /* 0x0000003f00067c82 */ /* 0x000fcc0008000000 */
.L_x_26:
[----:B------:R-:W-:-:S04]  /*2550*/  UIADD3 UR17, UR4, 0x1, URZ ;  /* 0x0000000104117890 */ /* 0x000fc8000fffe03f */
[----:B------:R-:W-:-:S04]  /*2560*/  UISETP.NE.AND UP0, UPT, UR17, 0x12, UPT ;  /* 0x000000121100788c */ /* 0x000fc8000bf05270 */
[----:B------:R-:W-:Y:S02]  /*2570*/  USEL UR8, URZ, 0x1, UP0 ;  /* 0x000000013f087887 */ /* 0x000fe40008000000 */
[----:B------:R-:W-:Y:S02]  /*2580*/  USEL UR17, UR17, URZ, UP0 ;  /* 0x0000003f11117287 */ /* 0x000fe40008000000 */
[----:B------:R-:W-:-:S06]  /*2590*/  ULOP3.LUT UR8, UR5, UR8, URZ, 0x3c, !UPT ;  /* 0x0000000805087292 */ /* 0x000fcc000f8e3c3f */
[----:B------:R-:W-:Y:S01]  /*25a0*/  IMAD.U32 R152, RZ, RZ, UR8 ;  /* 0x00000008ff987e24 */ /* 0x000fe2000f8e00ff */
[----:B------:R-:W-:-:S06]  /*25b0*/  UMOV UR8, 0x1 ;  /* 0x0000000100087882 */ /* 0x000fcc0000000000 */
.L_x_21:
[----:B------:R-:W-:-:S06]  /*25c0*/  UISETP.GE.AND UP0, UPT, UR14, 0x1, UPT ;  /* 0x000000010e00788c */ /* 0x000fcc000bf06270 */
[----:B------:R-:W-:-:S13]  /*25d0*/  PLOP3.LUT P0, PT, PT, PT, UP0, 0x80, 0x0 ;  /* 0x000000000000781c */ /* 0x000fda0003f0f008 */
[----:B------:R-:W-:Y:S05]  /*25e0*/  @!P0 BRA `(.L_x_27) ;  /* 0x0000000800088947 */ /* 0x000fea0003800000 */
[----:B01----:R-:W-:Y:S01]  /*25f0*/  IMAD.U32 R18, RZ, RZ, UR14 ;  /* 0x0000000eff127e24 */ /* 0x003fe2000f8e00ff */
[----:B------:R-:W-:Y:S01]  /*2600*/  ULDC UR23, c[0x0][0x50c] ;  /* 0x0001430000177ab9 */ /* 0x000fe20000000800 */
[----:B------:R-:W-:-:S07]  /*2610*/  IMAD.U32 R19, RZ, RZ, UR4 ;  /* 0x00000004ff137e24 */ /* 0x000fce000f8e00ff */
.L_x_35:
[----:B------:R-:W-:-:S13]  /*2620*/  ISETP.NE.AND P1, PT, R148, 0x3, PT ;  /* 0x000000039400780c */ /* 0x000fda0003f25270 */
[----:B------:R-:W-:Y:S05]  /*2630*/  @!P1 BRA `(.L_x_28) ;  /* 0x0000000000049947 */ /* 0x000fea0003800000 */
[----:B------:R-:W-:Y:S01]  /*2640*/  BPT.TRAP 0x1 ;  /* 0x000000040000795c */ /* 0x000fe20000300000 */
.L_x_28:
[----:B------:R-:W-:Y:S01]  /*2650*/  ULEA UR9, UR17, UR12, 0x3 ;  /* 0x0000000c11097291 */ /* 0x000fe2000f8e183f */
[----:B------:R-:W-:-:S08]  /*2660*/  SHF.L.U32 R20, R152, 0x1f, RZ ;  /* 0x0000001f98147819 */ /* 0x000fd000000006ff */
[----:B------:R0:W1:Y:S01]  /*2670*/  SYNCS.PHASECHK.TRANS64.TRYWAIT P0, [UR9], R20 ;  /* 0x00000014ff0075a7 */ /* 0x0000620008000149 */
[----:B------:R-:W-:Y:S05]  /*2680*/  @!P1 BRA `(.L_x_29) ;  /* 0x0000000000049947 */ /* 0x000fea0003800000 */
[----:B------:R-:W-:Y:S01]  /*2690*/  BPT.TRAP 0x1 ;  /* 0x000000040000795c */ /* 0x000fe20000300000 */
.L_x_29:
[----:B-1----:R-:W-:Y:S05]  /*26a0*/  @P0 BRA `(.L_x_30) ;  /* 0x0000000000080947 */ /* 0x002fea0003800000 */
[----:B------:R-:W1:Y:S02]  /*26b0*/  SYNCS.PHASECHK.TRANS64.TRYWAIT P0, [UR9], R20 ;  /* 0x00000014ff0075a7 */ /* 0x000e640008000149 */
[----:B-1----:R-:W-:Y:S05]  /*26c0*/  @!P0 BRA `(.L_x_31) ;  /* 0x0000007400788947 */ /* 0x002fea0003800000 */
.L_x_30:
[----:B------:R-:W-:Y:S01]  /*26d0*/  UIADD3 UR9, UR12, 0x200, URZ ;  /* 0x000002000c097890 */ /* 0x000fe2000fffe03f */
[----:B------:R-:W-:Y:S01]  /*26e0*/  WARPGROUP.ARRIVE ;  /* 0x00000000000079c5 */ /* 0x000fe20000000000 */
[----:B------:R-:W-:Y:S02]  /*26f0*/  UIADD3 UR10, UR12, 0x12200, URZ ;  /* 0x000122000c0a7890 */ /* 0x000fe4000fffe03f */
[----:B------:R-:W-:Y:S02]  /*2700*/  UISETP.NE.AND UP0, UPT, UR7, URZ, UPT ;  /* 0x0000003f0700728c */ /* 0x000fe4000bf05270 */
[----:B------:R-:W-:Y:S02]  /*2710*/  USHF.R.U32.HI UR9, URZ, 0x4, UR9 ;  /* 0x000000043f097899 */ /* 0x000fe40008011609 */
[----:B------:R-:W-:Y:S02]  /*2720*/  USHF.R.U32.HI UR10, URZ, 0x4, UR10 ;  /* 0x000000043f0a7899 */ /* 0x000fe4000801160a */
[----:B------:R-:W-:-:S02]  /*2730*/  USEL UR8, UR8, URZ, !UP0 ;  /* 0x0000003f08087287 */ /* 0x000fc4000c000000 */
[----:B------:R-:W-:Y:S02]  /*2740*/  ULOP3.LUT UR9, UR9, 0x3fff, URZ, 0xc0, !UPT ;  /* 0x00003fff09097892 */ /* 0x000fe4000f8ec03f */
[----:B------:R-:W-:Y:S02]  /*2750*/  ULOP3.LUT UR10, UR10, 0x3fff, URZ, 0xc0, !UPT ;  /* 0x00003fff0a0a7892 */ /* 0x000fe4000f8ec03f */
[----:B------:R-:W-:Y:S02]  /*2760*/  UISETP.NE.U32.AND UP0, UPT, UR8, URZ, UPT ;  /* 0x0000003f0800728c */ /* 0x000fe4000bf05070 */
[----:B------:R-:W-:Y:S02]  /*2770*/  ULOP3.LUT UR8, UR9, 0x10000, URZ, 0xfc, !UPT ;  /* 0x0001000009087892 */ /* 0x000fe4000f8efc3f */
[----:B------:R-:W-:Y:S02]  /*2780*/  ULOP3.LUT UR10, UR10, 0x10000, URZ, 0xfc, !UPT ;  /* 0x000100000a0a7892 */ /* 0x000fe4000f8efc3f */
[----:B------:R-:W-:-:S02]  /*2790*/  ULEA UR8, UR17, UR8, 0x8 ;  /* 0x0000000811087291 */ /* 0x000fc4000f8e403f */
[----:B------:R-:W-:Y:S01]  /*27a0*/  ULEA UR10, UR17, UR10, 0x9 ;  /* 0x0000000a110a7291 */ /* 0x000fe2000f8e483f */
[----:B------:R-:W-:Y:S01]  /*27b0*/  UMOV UR9, 0x80000020 ;  /* 0x8000002000097882 */ /* 0x000fe20000000000 */
[----:B------:R-:W-:Y:S01]  /*27c0*/  UMOV UR11, 0x80000020 ;  /* 0x80000020000b7882 */ /* 0x000fe20000000000 */
[----:B------:R-:W-:-:S06]  /*27d0*/  UIADD3 UR6, UR6, 0x2, URZ ;  /* 0x0000000206067890 */ /* 0x000fcc000fffe03f */
[----:B------:R-:W-:Y:S01]  /*27e0*/  QGMMA.64x128x32.F32.E5M2.E5M2 R24, gdesc[UR8], R24, UP0 ;  /* 0x01e00000081879f3 */ /* 0x000fe2000bf03818 */
[----:B------:R-:W-:Y:S02]  /*27f0*/  UIADD3 UR8, UR8, 0x2, URZ ;  /* 0x0000000208087890 */ /* 0x000fe4000fffe03f */
[----:B------:R-:W-:Y:S01]  /*2800*/  UIADD3 UR10, UR10, 0x2, URZ ;  /* 0x000000020a0a7890 */ /* 0x000fe2000fffe03f */
[----:B------:R-:W-:Y:S01]  /*2810*/  UMOV UR9, 0x80000020 ;  /* 0x8000002000097882 */ /* 0x000fe20000000000 */
[----:B------:R-:W-:Y:S01]  /*2820*/  UMOV UR11, 0x80000020 ;  /* 0x80000020000b7882 */ /* 0x000fe20000000000 */
[----:B------:R-:W-:-:S04]  /*2830*/  UISETP.NE.AND UP0, UPT, UR6, UR23, UPT ;  /* 0x000000170600728c */ /* 0x000fc8000bf05270 */
[----:B------:R-:W-:-:S06]  /*2840*/  USEL UR7, URZ, 0x1, UP0 ;  /* 0x000000013f077887 */ /* 0x000fcc0008000000 */
[----:B------:R-:W-:Y:S01]  /*2850*/  ISETP.NE.AND P0, PT, RZ, UR7, PT ;  /* 0x00000007ff007c0c */ /* 0x000fe2000bf05270 */
[----:B------:R-:W-:Y:S03]  /*2860*/  QGMMA.64x128x32.F32.E5M2.E5M2 R24, gdesc[UR8], R24, gsb0 ;  /* 0x01e00000081879f3 */ /* 0x000fe60008003818 */
[----:B------:R-:W-:-:S09]  /*2870*/  WARPGROUP.DEPBAR.LE gsb0, 0x1 ;  /* 0x00008000000079c5 */ /* 0x000fd20000010100 */
[----:B------:R-:W-:Y:S05]  /*2880*/  @!P0 BRA `(.L_x_32) ;  /* 0x0000000400088947 */ /* 0x000fea0003800000 */
[----:B------:R-:W-:Y:S02]  /*2890*/  WARPGROUP.DEPBAR.LE gsb0, 0x0 ;  /* 0x00008000000079c5 */ /* 0x000fe40000010000 */
[----:B------:R-:W-:-:S01]  /*28a0*/  FADD R151, R24, R151 ;  /* 0x0000009718977221 */ /* 0x000fc20000000000 */
[----:B------:R-:W-:Y:S01]  /*28b0*/  FADD R146, R25, R146 ;  /* 0x0000009219927221 */ /* 0x000fe20000000000 */
        /* <DEDUP_REMOVED lines=62> */
[----:B------:R-:W-:-:S06]  /*2ca0*/  UMOV UR6, URZ ;  /* 0x0000003f00067c82 */ /* 0x000fcc0008000000 */
.L_x_32:
[----:B------:R-:W-:Y:S05]  /*2cb0*/  @!P1 BRA `(.L_x_33) ;  /* 0x0000000000049947 */ /* 0x000fea0003800000 */
[----:B------:R-:W-:Y:S01]  /*2cc0*/  BPT.TRAP 0x1 ;  /* 0x000000040000795c */ /* 0x000fe20000300000 */
.L_x_33:
[----:B------:R-:W-:-:S13]  /*2cd0*/  ISETP.NE.AND P0, PT, R13, RZ, PT ;  /* 0x000000ff0d00720c */ /* 0x000fda0003f05270 */
[----:B01----:R-:W-:-:S05]  /*2ce0*/  @P0 LEA R20, R19, UR12, 0x3 ;  /* 0x0000000c13140c11 */ /* 0x003fca000f8e18ff */
[----:B------:R-:W-:-:S05]  /*2cf0*/  @P0 VIADD R21, R20, 0x90 ;  /* 0x0000009014150836 */ /* 0x000fca0000000000 */
[----:B------:R-:W-:-:S04]  /*2d00*/  @P0 PRMT R21, R12, 0x654, R21 ;  /* 0x000006540c150816 */ /* 0x000fc80000000015 */
[----:B------:R0:W-:Y:S01]  /*2d10*/  @P0 SYNCS.ARRIVE.TRANS64.RED.A1T0 RZ, [R21+URZ], RZ ;  /* 0x000000ff15ff09a7 */ /* 0x0001e2000810043f */
[----:B------:R-:W-:-:S13]  /*2d20*/  ISETP.GT.U32.AND P0, PT, R7, 0x1, PT ;  /* 0x000000010700780c */ /* 0x000fda0003f04070 */
[----:B0-----:R-:W-:Y:S05]  /*2d30*/  @P0 BRA `(.L_x_34) ;  /* 0x0000000000040947 */ /* 0x001fea0003800000 */
[----:B------:R-:W-:Y:S01]  /*2d40*/  BPT.TRAP 0x1 ;  /* 0x000000040000795c */ /* 0x000fe20000300000 */
.L_x_34:
[----:B------:R-:W-:Y:S01]  /*2d50*/  UIADD3 UR17, UR17, 0x1, URZ ;  /* 0x0000000111117890 */ /* 0x000fe2000fffe03f */
[C---:B------:R-:W-:Y:S01]  /*2d60*/  ISETP.GT.AND P1, PT, R18.reuse, 0x1, PT ;  /* 0x000000011200780c */ /* 0x040fe20003f24270 */
[----:B------:R-:W-:Y:S02]  /*2d70*/  VIADD R19, R19, 0x1 ;  /* 0x0000000113137836 */ /* 0x000fe40000000000 */
[----:B------:R-:W-:Y:S01]  /*2d80*/  UISETP.NE.AND UP0, UPT, UR17, 0x12, UPT ;  /* 0x000000121100788c */ /* 0x000fe2000bf05270 */
[----:B------:R-:W-:Y:S02]  /*2d90*/  VIADD R18, R18, 0xffffffff ;  /* 0xffffffff12127836 */ /* 0x000fe40000000000 */
[C---:B------:R-:W-:Y:S01]  /*2da0*/  ISETP.NE.AND P0, PT, R19.reuse, 0x12, PT ;  /* 0x000000121300780c */ /* 0x040fe20003f05270 */
[----:B------:R-:W-:Y:S02]  /*2db0*/  USEL UR8, URZ, 0x1, UP0 ;  /* 0x000000013f087887 */ /* 0x000fe40008000000 */
[----:B------:R-:W-:Y:S01]  /*2dc0*/  USEL UR17, UR17, URZ, UP0 ;  /* 0x0000003f11117287 */ /* 0x000fe20008000000 */
[----:B------:R-:W-:-:S03]  /*2dd0*/  SEL R19, R19, RZ, P0 ;  /* 0x000000ff13137207 */ /* 0x000fc60000000000 */
[----:B------:R-:W-:Y:S01]  /*2de0*/  LOP3.LUT R152, R152, UR8, RZ, 0x3c, !PT ;  /* 0x0000000898987c12 */ /* 0x000fe2000f8e3cff */
[----:B------:R-:W-:Y:S01]  /*2df0*/  UMOV UR8, 0x1 ;  /* 0x0000000100087882 */ /* 0x000fe20000000000 */
[----:B------:R-:W-:Y:S06]  /*2e00*/  @P1 BRA `(.L_x_35) ;  /* 0xfffffff800041947 */ /* 0x000fec000383ffff */
.L_x_27:
[----:B------:R-:W-:Y:S01]  /*2e10*/  UISETP.NE.AND UP0, UPT, UR6, URZ, UPT ;  /* 0x0000003f0600728c */ /* 0x000fe2000bf05270 */
[----:B01----:R-:W0:Y:S01]  /*2e20*/  LDC R18, c[0x0][0x28c] ;  /* 0x0000a300ff127b82 */ /* 0x003e220000000800 */
[----:B------:R-:W-:Y:S02]  /*2e30*/  IMAD.U32 R19, RZ, RZ, UR22 ;  /* 0x00000016ff137e24 */ /* 0x000fe4000f8e00ff */
[----:B------:R-:W-:-:S06]  /*2e40*/  USEL UR6, URZ, 0x1, !UP0 ;  /* 0x000000013f067887 */ /* 0x000fcc000c000000 */
[----:B------:R-:W-:-:S13]  /*2e50*/  ISETP.NE.AND P0, PT, RZ, UR6, PT ;  /* 0x00000006ff007c0c */ /* 0x000fda000bf05270 */
[----:B------:R-:W-:Y:S05]  /*2e60*/  @!P0 BRA `(.L_x_36) ;  /* 0x0000000400048947 */ /* 0x000fea0003800000 */
[----:B------:R-:W-:Y:S02]  /*2e70*/  WARPGROUP.DEPBAR.LE gsb0, 0x0 ;  /* 0x00008000000079c5 */ /* 0x000fe40000010000 */
[----:B------:R-:W-:Y:S01]  /*2e80*/  FADD R151, R24, R151 ;  /* 0x0000009718977221 */ /* 0x000fe20000000000 */
        /* <DEDUP_REMOVED lines=62> */
[----:B------:R-:W-:-:S07]  /*3270*/  FADD R88, R88, R87 ;  /* 0x0000005758587221 */ /* 0x000fce0000000000 */
.L_x_36:
[----:B0-----:R-:W-:Y:S01]  /*3280*/  ISETP.GE.AND P0, PT, R18, 0x1, PT ;  /* 0x000000011200780c */ /* 0x001fe20003f06270 */
[----:B------:R0:W-:Y:S01]  /*3290*/  SYNCS.ARRIVE.TRANS64.A1T0 RZ, [R19+UR21], RZ ;  /* 0x000000ff13ff79a7 */ /* 0x0001e20008100015 */
[----:B------:R-:W-:-:S11]  /*32a0*/  WARPGROUP.DEPBAR.LE gsb0, 0x0 ;  /* 0x00008000000079c5 */ /* 0x000fd60000010000 */
[----:B------:R-:W-:Y:S05]  /*32b0*/  @!P0 BRA `(.L_x_37) ;  /* 0x0000000000488947 */ /* 0x000fea0003800000 */
[----:B------:R-:W-:-:S13]  /*32c0*/  ISETP.NE.AND P0, PT, R148, 0x3, PT ;  /* 0x000000039400780c */ /* 0x000fda0003f05270 */
[----:B------:R-:W-:Y:S05]  /*32d0*/  @!P0 BRA `(.L_x_38) ;  /* 0x0000000000048947 */ /* 0x000fea0003800000 */
[----:B------:R-:W-:Y:S01]  /*32e0*/  BPT.TRAP 0x1 ;  /* 0x000000040000795c */ /* 0x000fe20000300000 */
.L_x_38:
[----:B------:R-:W-:-:S13]  /*32f0*/  ISETP.NE.AND P0, PT, R13, RZ, PT ;  /* 0x000000ff0d00720c */ /* 0x000fda0003f05270 */
[----:B------:R-:W-:-:S05]  /*3300*/  VOTEU.ANY UP0, P0 ;  /* 0x00000000003f7886 */ /* 0x000fca0000000100 */
[----:B------:R-:W-:-:S06]  /*3310*/  @UP0 UIADD3 UR6, UR14, UR4, URZ ;  /* 0x000000040e060290 */ /* 0x000fcc000fffe03f */
[----:B------:R-:W-:Y:S02]  /*3320*/  IMAD.U32 R18, RZ, RZ, UR6 ;  /* 0x00000006ff127e24 */ /* 0x000fe4000f8e00ff */
[----:B------:R-:W-:Y:S02]  /*3330*/  IMAD.U32 R21, RZ, RZ, UR6 ;  /* 0x00000006ff157e24 */ /* 0x000fe4000f8e00ff */
[----:B0-----:R-:W-:-:S05]  /*3340*/  @P0 IMAD.WIDE.U32 R18, R18, 0x38e38e39, RZ ;  /* 0x38e38e3912120825 */ /* 0x001fca00078e00ff */
[----:B------:R-:W-:-:S05]  /*3350*/  @P0 SHF.R.U32.HI R18, RZ, 0x2, R19 ;  /* 0x00000002ff120819 */ /* 0x000fca0000011613 */
[----:B------:R-:W-:-:S05]  /*3360*/  @P0 IMAD R18, R18, -0x12, R21 ;  /* 0xffffffee12120824 */ /* 0x000fca00078e0215 */
[----:B------:R-:W-:-:S05]  /*3370*/  @P0 LEA R18, R18, UR12, 0x3 ;  /* 0x0000000c12120c11 */ /* 0x000fca000f8e18ff */
[----:B------:R-:W-:-:S05]  /*3380*/  @P0 VIADD R19, R18, 0x90 ;  /* 0x0000009012130836 */ /* 0x000fca0000000000 */
[----:B------:R-:W-:-:S04]  /*3390*/  @P0 PRMT R19, R12, 0x654, R19 ;  /* 0x000006540c130816 */ /* 0x000fc80000000013 */
[----:B------:R1:W-:Y:S01]  /*33a0*/  @P0 SYNCS.ARRIVE.TRANS64.RED.A1T0 RZ, [R19+URZ], RZ ;  /* 0x000000ff13ff09a7 */ /* 0x0003e2000810043f */
[----:B------:R-:W-:-:S13]  /*33b0*/  ISETP.GT.U32.AND P0, PT, R7, 0x1, PT ;  /* 0x000000010700780c */ /* 0x000fda0003f04070 */
[----:B-1----:R-:W-:Y:S05]  /*33c0*/  @P0 BRA `(.L_x_37) ;  /* 0x0000000000040947 */ /* 0x002fea0003800000 */
[----:B------:R-:W-:Y:S01]  /*33d0*/  BPT.TRAP 0x1 ;  /* 0x000000040000795c */ /* 0x000fe20000300000 */
.L_x_37:
[----:B------:R-:W-:Y:S01]  /*33e0*/  SHF.L.U32 R18, R150, 0x1f, RZ ;  /* 0x0000001f96127819 */ /* 0x000fe200000006ff */
[----:B------:R-:W-:Y:S01]  /*33f0*/  UIADD3 UR4, UR20, UR4, URZ ;  /* 0x0000000414047290 */ /* 0x000fe2000fffe03f */
[----:B------:R-:W1:Y:S01]  /*3400*/  LDC R29, c[0x0][0x288] ;  /* 0x0000a200ff1d7b82 */ /* 0x000e620000000800 */
[----:B------:R-:W-:Y:S01]  /*3410*/  UISETP.GE.U32.AND UP1, UPT, UR20, 0x12, UPT ;  /* 0x000000121400788c */ /* 0x000fe2000bf26070 */
[----:B------:R-:W-:Y:S01]  /*3420*/  IMAD.SHL.U32 R26, R16, 0x2, RZ ;  /* 0x00000002101a7824 */ /* 0x000fe200078e00ff */
[----:B------:R-:W-:Y:S02]  /*3430*/  UISETP.GT.U32.AND UP0, UPT, UR4, 0x11, UPT ;  /* 0x000000110400788c */ /* 0x000fe4000bf04070 */
[----:B------:R-:W-:Y:S02]  /*3440*/  UIMAD.WIDE.U32 UR6, UR4, 0x38e38e39, URZ ;  /* 0x38e38e39040678a5 */ /* 0x000fe4000f8e003f */
[----:B------:R-:W-:Y:S01]  /*3450*/  UISETP.LT.U32.AND UP0, UPT, UR20, 0x12, UP0 ;  /* 0x000000121400788c */ /* 0x000fe20008701070 */
[----:B------:R-:W4:Y:S01]  /*3460*/  SYNCS.PHASECHK.TRANS64.TRYWAIT P0, [UR15+0x8], R18 ;  /* 0x00000812ff0075a7 */ /* 0x000f22000800014f */
[----:B------:R-:W-:Y:S01]  /*3470*/  USHF.R.U32.HI UR6, URZ, 0x2, UR7 ;  /* 0x000000023f067899 */ /* 0x000fe20008011607 */
[----:B------:R-:W-:Y:S01]  /*3480*/  SHF.R.S32.HI R27, RZ, 0x1f, R26 ;  /* 0x0000001fff1b7819 */ /* 0x000fe2000001141a */
[----:B------:R-:W-:-:S02]  /*3490*/  USEL UR8, URZ, 0x1, !UP0 ;  /* 0x000000013f087887 */ /* 0x000fc4000c000000 */
[----:B------:R-:W-:Y:S02]  /*34a0*/  UIMAD UR4, UR6, -0x12, UR4 ;  /* 0xffffffee060478a4 */ /* 0x000fe4000f8e0204 */
[----:B------:R-:W-:-:S04]  /*34b0*/  ULOP3.LUT UR5, UR5, UR8, URZ, 0x3c, !UPT ;  /* 0x0000000805057292 */ /* 0x000fc8000f8e3c3f */
[----:B------:R-:W-:Y:S01]  /*34c0*/  @UP1 ULOP3.LUT UR5, UR5, 0x1, UR6, 0x78, !UPT ;  /* 0x0000000105051892 */ /* 0x000fe2000f8e7806 */
[----:B-1--4-:R-:W-:Y:S11]  /*34d0*/  @!P0 BRA `(.L_x_39) ;  /* 0x00000068000c8947 */ /* 0x012ff60003800000 */
.L_x_211:
[----:B------:R-:W-:Y:S01]  /*34e0*/  IMAD.SHL.U32 R28, R6, 0x40, RZ ;  /* 0x00000040061c7824 */ /* 0x000fe200078e00ff */
[----:B------:R-:W-:Y:S01]  /*34f0*/  ULDC UR8, c[0x0][0x284] ;  /* 0x0000a10000087ab9 */ /* 0x000fe20000000800 */
[----:B------:R-:W-:Y:S01]  /*3500*/  IMAD.SHL.U32 R33, R5, 0x80, RZ ;  /* 0x0000008005217824 */ /* 0x000fe200078e00ff */
[----:B------:R-:W-:Y:S01]  /*3510*/  SHF.R.S32.HI R34, RZ, 0x1f, R4 ;  /* 0x0000001fff227819 */ /* 0x000fe20000011404 */
[----:B------:R-:W-:Y:S01]  /*3520*/  ULDC.64 UR6, c[0x0][0x5d0] ;  /* 0x0001740000067ab9 */ /* 0x000fe20000000a00 */
[----:B------:R-:W-:Y:S01]  /*3530*/  ISETP.GE.AND P0, PT, R28, UR8, PT ;  /* 0x000000081c007c0c */ /* 0x000fe2000bf06270 */
[----:B0-----:R-:W-:Y:S01]  /*3540*/  IMAD.WIDE.U32 R18, R4, UR6, R26 ;  /* 0x0000000604127c25 */ /* 0x001fe2000f8e001a */
[----:B------:R-:W-:Y:S02]  /*3550*/  SHF.R.S32.HI R32, RZ, 0x1f, R33 ;  /* 0x0000001fff207819 */ /* 0x000fe40000011421 */
[C---:B------:R-:W-:Y:S01]  /*3560*/  ISETP.GE.OR P0, PT, R33.reuse, R29, P0 ;  /* 0x0000001d2100720c */ /* 0x040fe20000706670 */
[----:B------:R-:W-:Y:S01]  /*3570*/  IMAD R5, R34, UR6, RZ ;  /* 0x0000000622057c24 */ /* 0x000fe2000f8e02ff */
[----:B------:R-:W-:-:S03]  /*3580*/  IADD3 R18, P1, R33, R18, RZ ;  /* 0x0000001221127210 */ /* 0x000fc60007f3e0ff */
[----:B------:R-:W-:-:S05]  /*3590*/  IMAD R5, R4, UR7, R5 ;  /* 0x0000000704057c24 */ /* 0x000fca000f8e0205 */
[----:B------:R-:W-:-:S03]  /*35a0*/  IADD3.X R19, R32, R19, R5, P1, !PT ;  /* 0x0000001320137210 */ /* 0x000fc60000ffe405 */
[----:B------:R-:W-:Y:S05]  /*35b0*/  @P0 BRA `(.L_x_40) ;  /* 0x0000004400b80947 */ /* 0x000fea0003800000 */
[----:B------:R-:W0:Y:S01]  /*35c0*/  LDC.64 R30, c[0x0][0x5c8] ;  /* 0x00017200ff1e7b82 */ /* 0x000e220000000a00 */
[----:B------:R-:W-:Y:S01]  /*35d0*/  IMAD.WIDE R24, R6, 0x40, R10 ;  /* 0x0000004006187825 */ /* 0x000fe200078e020a */
[----:B------:R-:W-:Y:S01]  /*35e0*/  ULDC.64 UR6, c[0x0][0x5c0] ;  /* 0x0001700000067ab9 */ /* 0x000fe20000000a00 */
[----:B------:R-:W-:Y:S02]  /*35f0*/  BSSY B0, `(.L_x_40) ;  /* 0x000046a000007945 */ /* 0x000fe40003800000 */
[----:B------:R-:W-:-:S04]  /*3600*/  IMAD R6, R16, -0x2, R29 ;  /* 0xfffffffe10067824 */ /* 0x000fc800078e021d */
[----:B------:R-:W-:Y:S02]  /*3610*/  IMAD.IADD R6, R6, 0x1, -R33 ;  /* 0x0000000106067824 */ /* 0x000fe400078e0a21 */
[-C--:B0-----:R-:W-:Y:S02]  /*3620*/  IMAD R5, R25, R30.reuse, RZ ;  /* 0x0000001e19057224 */ /* 0x081fe400078e02ff */
[----:B------:R-:W-:-:S04]  /*3630*/  IMAD.WIDE.U32 R18, R24, R30, R18 ;  /* 0x0000001e18127225 */ /* 0x000fc800078e0012 */
[----:B------:R-:W-:Y:S01]  /*3640*/  IMAD R21, R24, R31, R5 ;  /* 0x0000001f18157224 */ /* 0x000fe200078e0205 */
[----:B------:R-:W-:Y:S02]  /*3650*/  LEA R5, P0, R30, R18, 0x3 ;  /* 0x000000121e057211 */ /* 0x000fe400078018ff */
[----:B------:R-:W-:Y:S01]  /*3660*/  IADD3 R20, P1, R18, UR6, RZ ;  /* 0x0000000612147c10 */ /* 0x000fe2000ff3e0ff */
[----:B------:R-:W-:Y:S01]  /*3670*/  IMAD.IADD R21, R19, 0x1, R21 ;  /* 0x0000000113157824 */ /* 0x000fe200078e0215 */
[----:B------:R-:W-:-:S04]  /*3680*/  IADD3 R18, P3, R5, UR6, RZ ;  /* 0x0000000605127c10 */ /* 0x000fc8000ff7e0ff */
[----:B------:R-:W-:Y:S01]  /*3690*/  LEA.HI.X R5, R30, R21, R31, 0x3, P0 ;  /* 0x000000151e057211 */ /* 0x000fe200000f1c1f */
[----:B------:R-:W-:Y:S01]  /*36a0*/  IMAD.IADD R30, R17, 0x1, -R28 ;  /* 0x00000001111e7824 */ /* 0x000fe200078e0a1c */
[----:B---3-5:R-:W-:Y:S02]  /*36b0*/  FSETP.NEU.AND P0, PT, R15, RZ, PT ;  /* 0x000000ff0f00720b */ /* 0x028fe40003f0d000 */
[----:B------:R-:W-:Y:S02]  /*36c0*/  IADD3.X R21, R21, UR7, RZ, P1, !PT ;  /* 0x0000000715157c10 */ /* 0x000fe40008ffe4ff */
[----:B------:R-:W-:-:S09]  /*36d0*/  IADD3.X R19, R5, UR7, RZ, P3, !PT ;  /* 0x0000000705137c10 */ /* 0x000fd20009ffe4ff */
[----:B------:R-:W-:Y:S05]  /*36e0*/  @!P0 BRA `(.L_x_41) ;  /* 0x0000003400608947 */ /* 0x000fea0003800000 */
[----:B------:R-:W-:Y:S01]  /*36f0*/  ULDC.64 UR6, c[0x0][0x5b8] ;  /* 0x00016e0000067ab9 */ /* 0x000fe20000000a00 */
[----:B------:R-:W-:Y:S01]  /*3700*/  ULDC.64 UR8, c[0x0][0x5a8] ;  /* 0x00016a0000087ab9 */ /* 0x000fe20000000a00 */
[----:B------:R-:W-:Y:S01]  /*3710*/  IMAD.WIDE.U32 R26, R4, UR6, R26 ;  /* 0x00000006041a7c25 */ /* 0x000fe2000f8e001a */
[----:B------:R-:W-:Y:S01]  /*3720*/  BSSY B1, `(.L_x_42) ;  /* 0x0000010000017945 */ /* 0x000fe20003800000 */
[----:B------:R-:W-:Y:S02]  /*3730*/  PRMT R28, RZ, 0x7610, R28 ;  /* 0x00007610ff1c7816 */ /* 0x000fe4000000001c */
[----:B------:R-:W-:Y:S01]  /*3740*/  IMAD R5, R34, UR6, RZ ;  /* 0x0000000622057c24 */ /* 0x000fe2000f8e02ff */
[----:B------:R-:W-:-:S03]  /*3750*/  IADD3 R26, P0, R33, R26, RZ ;  /* 0x0000001a211a7210 */ /* 0x000fc60007f1e0ff */
[----:B------:R-:W-:Y:S01]  /*3760*/  IMAD R5, R4, UR7, R5 ;  /* 0x0000000704057c24 */ /* 0x000fe2000f8e0205 */
[----:B------:R-:W-:Y:S02]  /*3770*/  ULDC.64 UR6, c[0x0][0x5b0] ;  /* 0x00016c0000067ab9 */ /* 0x000fe40000000a00 */
[----:B------:R-:W-:Y:S02]  /*3780*/  IMAD R29, R25, UR6, RZ ;  /* 0x00000006191d7c24 */ /* 0x000fe4000f8e02ff */
[----:B------:R-:W-:Y:S02]  /*3790*/  IADD3.X R27, R32, R27, R5, P0, !PT ;  /* 0x0000001b201b7210 */ /* 0x000fe400007fe405 */
[----:B------:R-:W-:Y:S01]  /*37a0*/  ISETP.GE.AND P0, PT, R30, 0x1, PT ;  /* 0x000000011e00780c */ /* 0x000fe20003f06270 */
[C---:B------:R-:W-:Y:S02]  /*37b0*/  IMAD R29, R24.reuse, UR7, R29 ;  /* 0x00000007181d7c24 */ /* 0x040fe4000f8e021d */
[----:B------:R-:W-:Y:S01]  /*37c0*/  IMAD.WIDE.U32 R4, R24, UR6, R26 ;  /* 0x0000000618047c25 */ /* 0x000fe2000f8e001a */
[----:B------:R-:W-:-:S02]  /*37d0*/  ISETP.LT.OR P4, PT, R6, 0x1, !P0 ;  /* 0x000000010600780c */ /* 0x000fc40004781670 */
[----:B------:R-:W-:-:S04]  /*37e0*/  IADD3 R4, P1, R4, UR8, RZ ;  /* 0x0000000804047c10 */ /* 0x000fc8000ff3e0ff */
[----:B------:R-:W-:-:S07]  /*37f0*/  IADD3.X R5, R5, UR9, R29, P1, !PT ;  /* 0x0000000905057c10 */ /* 0x000fce0008ffe41d */
[----:B------:R-:W-:Y:S05]  /*3800*/  @P4 BRA `(.L_x_43) ;  /* 0x0000000000044947 */ /* 0x000fea0003800000 */
[----:B------:R0:W5:Y:S02]  /*3810*/  LDG.E.U8 R28, desc[UR18][R4.64] ;  /* 0x00000012041c7981 */ /* 0x000164000c1e1100 */
.L_x_43:
[----:B------:R-:W-:Y:S05]  /*3820*/  BSYNC B1 ;  /* 0x0000000000017941 */ /* 0x000fea0003800000 */
.L_x_42:
[----:B-----5:R-:W-:Y:S01]  /*3830*/  LOP3.LUT R28, R28, 0xff, RZ, 0xc0, !PT ;  /* 0x000000ff1c1c7812 */ /* 0x020fe200078ec0ff */
[----:B------:R-:W-:Y:S01]  /*3840*/  BSSY B1, `(.L_x_44) ;  /* 0x000000b000017945 */ /* 0x000fe20003800000 */
[----:B------:R-:W-:Y:S02]  /*3850*/  ISETP.LT.OR P3, PT, R6, 0x2, !P0 ;  /* 0x000000020600780c */ /* 0x000fe40004761670 */
[----:B------:R-:W-:-:S05]  /*3860*/  F2FP.F16.E5M2.UNPACK_B R28, R28 ;  /* 0x0000001cff1c723e */ /* 0x000fca00020004ff */
[----:B------:R-:W-:-:S05]  /*3870*/  HADD2.F32 R28, -RZ, R28.H0_H0 ;  /* 0x2000001cff1c7230 */ /* 0x000fca0000004100 */
[----:B------:R-:W-:-:S04]  /*3880*/  FMUL R28, R28, R15 ;  /* 0x0000000f1c1c7220 */ /* 0x000fc80000400000 */
[----:B--2---:R-:W-:-:S05]  /*3890*/  FFMA R28, R151, R14, R28 ;  /* 0x0000000e971c7223 */ /* 0x004fca000000001c */
[----:B------:R-:W-:Y:S02]  /*38a0*/  F2FP.SATFINITE.E5M2.F32.PACK_AB_MERGE_C R29, RZ, R28, RZ ;  /* 0x0000001cff1d723e */ /* 0x000fe400048060ff */
[----:B------:R-:W-:-:S03]  /*38b0*/  PRMT R28, RZ, 0x7610, R28 ;  /* 0x00007610ff1c7816 */ /* 0x000fc6000000001c */
[----:B------:R1:W-:Y:S01]  /*38c0*/  @!P4 STG.E.U8 desc[UR18][R20.64], R29 ;  /* 0x0000001d1400c986 */ /* 0x0003e2000c101112 */
[----:B------:R-:W-:Y:S05]  /*38d0*/  @P3 BRA `(.L_x_45) ;  /* 0x0000000000043947 */ /* 0x000fea0003800000 */
[----:B------:R2:W5:Y:S02]  /*38e0*/  LDG.E.U8 R28, desc[UR18][R4.64+0x1] ;  /* 0x00000112041c7981 */ /* 0x000564000c1e1100 */
.L_x_45:
[----:B------:R-:W-:Y:S05]  /*38f0*/  BSYNC B1 ;  /* 0x0000000000017941 */ /* 0x000fea0003800000 */
.L_x_44:
[----:B-----5:R-:W-:Y:S01]  /*3900*/  LOP3.LUT R28, R28, 0xff, RZ, 0xc0, !PT ;  /* 0x000000ff1c1c7812 */ /* 0x020fe200078ec0ff */
[----:B------:R-:W-:Y:S01]  /*3910*/  BSSY B1, `(.L_x_46) ;  /* 0x0000013000017945 */ /* 0x000fe20003800000 */
[----:B-1----:R-:W-:Y:S02]  /*3920*/  IADD3 R29, P1, R24, 0x8, RZ ;  /* 0x00000008181d7810 */ /* 0x002fe40007f3e0ff */
[----:B------:R-:W-:-:S03]  /*3930*/  F2FP.F16.E5M2.UNPACK_B R28, R28 ;  /* 0x0000001cff1c723e */ /* 0x000fc600020004ff */
[----:B------:R-:W-:Y:S01]  /*3940*/  IMAD.X R24, RZ, RZ, R25, P1 ;  /* 0x000000ffff187224 */ /* 0x000fe200008e0619 */
[----:B------:R-:W-:Y:S01]  /*3950*/  ISETP.GE.AND P1, PT, R30, 0x9, PT ;  /* 0x000000091e00780c */ /* 0x000fe20003f26270 */
[----:B------:R-:W-:Y:S02]  /*3960*/  HADD2.F32 R28, -RZ, R28.H0_H0 ;  /* 0x2000001cff1c7230 */ /* 0x000fe40000004100 */
[----:B------:R-:W-:Y:S01]  /*3970*/  IMAD R24, R24, UR6, RZ ;  /* 0x0000000618187c24 */ /* 0x000fe2000f8e02ff */
[----:B------:R-:W-:Y:S01]  /*3980*/  ISETP.LT.OR P5, PT, R6, 0x1, !P1 ;  /* 0x000000010600780c */ /* 0x000fe20004fa1670 */
[----:B------:R-:W-:-:S04]  /*3990*/  IMAD.WIDE.U32 R26, R29, UR6, R26 ;  /* 0x000000061d1a7c25 */ /* 0x000fc8000f8e001a */
[----:B------:R-:W-:Y:S01]  /*39a0*/  FMUL R25, R28, R15 ;  /* 0x0000000f1c197220 */ /* 0x000fe20000400000 */
[----:B------:R-:W-:-:S03]  /*39b0*/  IMAD R29, R29, UR7, R24 ;  /* 0x000000071d1d7c24 */ /* 0x000fc6000f8e0218 */
[----:B------:R-:W-:Y:S01]  /*39c0*/  FFMA R25, R146, R14, R25 ;  /* 0x0000000e92197223 */ /* 0x000fe20000000019 */
[----:B------:R-:W-:Y:S02]  /*39d0*/  IADD3 R24, P4, R26, UR8, RZ ;  /* 0x000000081a187c10 */ /* 0x000fe4000ff9e0ff */
[----:B------:R-:W-:Y:S02]  /*39e0*/  PRMT R26, RZ, 0x7610, R26 ;  /* 0x00007610ff1a7816 */ /* 0x000fe4000000001a */
[----:B------:R-:W-:Y:S02]  /*39f0*/  F2FP.SATFINITE.E5M2.F32.PACK_AB_MERGE_C R31, RZ, R25, RZ ;  /* 0x00000019ff1f723e */ /* 0x000fe400048060ff */
[----:B------:R-:W-:-:S03]  /*3a00*/  IADD3.X R25, R27, UR9, R29, P4, !PT ;  /* 0x000000091b197c10 */ /* 0x000fc6000a7fe41d */
[----:B------:R1:W-:Y:S01]  /*3a10*/  @!P3 STG.E.U8 desc[UR18][R20.64+0x1], R31 ;  /* 0x0000011f1400b986 */ /* 0x0003e2000c101112 */
[----:B------:R-:W-:Y:S05]  /*3a20*/  @P5 BRA `(.L_x_47) ;  /* 0x0000000000045947 */ /* 0x000fea0003800000 */
[----:B------:R3:W5:Y:S02]  /*3a30*/  LDG.E.U8 R26, desc[UR18][R24.64] ;  /* 0x00000012181a7981 */ /* 0x000764000c1e1100 */
.L_x_47:
[----:B------:R-:W-:Y:S05]  /*3a40*/  BSYNC B1 ;  /* 0x0000000000017941 */ /* 0x000fea0003800000 */
.L_x_46:
[----:B-----5:R-:W-:Y:S01]  /*3a50*/  LOP3.LUT R26, R26, 0xff, RZ, 0xc0, !PT ;  /* 0x000000ff1a1a7812 */ /* 0x020fe200078ec0ff */
[----:B------:R-:W-:Y:S01]  /*3a60*/  BSSY B1, `(.L_x_48) ;  /* 0x000000b000017945 */ /* 0x000fe20003800000 */
[----:B------:R-:W-:Y:S02]  /*3a70*/  ISETP.LT.OR P3, PT, R6, 0x2, !P1 ;  /* 0x000000020600780c */ /* 0x000fe40004f61670 */
[----:B------:R-:W-:-:S05]  /*3a80*/  F2FP.F16.E5M2.UNPACK_B R26, R26 ;  /* 0x0000001aff1a723e */ /* 0x000fca00020004ff */
[----:B------:R-:W-:-:S05]  /*3a90*/  HADD2.F32 R26, -RZ, R26.H0_H0 ;  /* 0x2000001aff1a7230 */ /* 0x000fca0000004100 */
[----:B------:R-:W-:-:S04]  /*3aa0*/  FMUL R26, R26, R15 ;  /* 0x0000000f1a1a7220 */ /* 0x000fc80000400000 */
[----:B------:R-:W-:-:S05]  /*3ab0*/  FFMA R26, R149, R14, R26 ;  /* 0x0000000e951a7223 */ /* 0x000fca000000001a */
[----:B------:R-:W-:Y:S02]  /*3ac0*/  F2FP.SATFINITE.E5M2.F32.PACK_AB_MERGE_C R27, RZ, R26, RZ ;  /* 0x0000001aff1b723e */ /* 0x000fe400048060ff */
[----:B------:R-:W-:-:S03]  /*3ad0*/  PRMT R26, RZ, 0x7610, R26 ;  /* 0x00007610ff1a7816 */ /* 0x000fc6000000001a */
[----:B------:R4:W-:Y:S01]  /*3ae0*/  @!P5 STG.E.U8 desc[UR18][R18.64], R27 ;  /* 0x0000001b1200d986 */ /* 0x0009e2000c101112 */
[----:B------:R-:W-:Y:S05]  /*3af0*/  @P3 BRA `(.L_x_49) ;  /* 0x0000000000043947 */ /* 0x000fea0003800000 */
[----:B------:R0:W5:Y:S02]  /*3b00*/  LDG.E.U8 R26, desc[UR18][R24.64+0x1] ;  /* 0x00000112181a7981 */ /* 0x000164000c1e1100 */
.L_x_49:
[----:B------:R-:W-:Y:S05]  /*3b10*/  BSYNC B1 ;  /* 0x0000000000017941 */ /* 0x000fea0003800000 */
.L_x_48:
[----:B-----5:R-:W-:Y:S01]  /*3b20*/  LOP3.LUT R26, R26, 0xff, RZ, 0xc0, !PT ;  /* 0x000000ff1a1a7812 */ /* 0x020fe200078ec0ff */
[----:B------:R-:W-:Y:S01]  /*3b30*/  BSSY B1, `(.L_x_50) ;  /* 0x000000b000017945 */ /* 0x000fe20003800000 */
[----:B------:R-:W-:Y:S02]  /*3b40*/  ISETP.LT.OR P4, PT, R6, 0x9, !P0 ;  /* 0x000000090600780c */ /* 0x000fe40004781670 */
[----:B------:R-:W-:-:S05]  /*3b50*/  F2FP.F16.E5M2.UNPACK_B R26, R26 ;  /* 0x0000001aff1a723e */ /* 0x000fca00020004ff */
[----:B------:R-:W-:-:S05]  /*3b60*/  HADD2.F32 R26, -RZ, R26.H0_H0 ;  /* 0x2000001aff1a7230 */ /* 0x000fca0000004100 */
[----:B----4-:R-:W-:Y:S01]  /*3b70*/  FMUL R27, R26, R15 ;  /* 0x0000000f1a1b7220 */ /* 0x010fe20000400000 */
[----:B------:R-:W-:-:S03]  /*3b80*/  PRMT R26, RZ, 0x7610, R26 ;  /* 0x00007610ff1a7816 */ /* 0x000fc6000000001a */
[----:B------:R-:W-:-:S05]  /*3b90*/  FFMA R27, R144, R14, R27 ;  /* 0x0000000e901b7223 */ /* 0x000fca000000001b */
[----:B------:R-:W-:-:S05]  /*3ba0*/  F2FP.SATFINITE.E5M2.F32.PACK_AB_MERGE_C R27, RZ, R27, RZ ;  /* 0x0000001bff1b723e */ /* 0x000fca00048060ff */
[----:B------:R4:W-:Y:S01]  /*3bb0*/  @!P3 STG.E.U8 desc[UR18][R18.64+0x1], R27 ;  /* 0x0000011b1200b986 */ /* 0x0009e2000c101112 */
[----:B------:R-:W-:Y:S05]  /*3bc0*/  @P4 BRA `(.L_x_51) ;  /* 0x0000000000044947 */ /* 0x000fea0003800000 */
[----:B------:R0:W5:Y:S02]  /*3bd0*/  LDG.E.U8 R26, desc[UR18][R4.64+0x8] ;  /* 0x00000812041a7981 */ /* 0x000164000c1e1100 */
.L_x_51:
[----:B------:R-:W-:Y:S05]  /*3be0*/  BSYNC B1 ;  /* 0x0000000000017941 */ /* 0x000fea0003800000 */
.L_x_50:
[----:B-----5:R-:W-:Y:S01]  /*3bf0*/  LOP3.LUT R26, R26, 0xff, RZ, 0xc0, !PT ;  /* 0x000000ff1a1a7812 */ /* 0x020fe200078ec0ff */
[----:B------:R-:W-:Y:S01]  /*3c00*/  BSSY B1, `(.L_x_52) ;  /* 0x000000b000017945 */ /* 0x000fe20003800000 */
[----:B------:R-:W-:Y:S02]  /*3c10*/  ISETP.LT.OR P3, PT, R6, 0xa, !P0 ;  /* 0x0000000a0600780c */ /* 0x000fe40004761670 */
[----:B------:R-:W-:-:S05]  /*3c20*/  F2FP.F16.E5M2.UNPACK_B R26, R26 ;  /* 0x0000001aff1a723e */ /* 0x000fca00020004ff */
[----:B------:R-:W-:-:S05]  /*3c30*/  HADD2.F32 R26, -RZ, R26.H0_H0 ;  /* 0x2000001aff1a7230 */ /* 0x000fca0000004100 */
[----:B------:R-:W-:-:S04]  /*3c40*/  FMUL R26, R26, R15 ;  /* 0x0000000f1a1a7220 */ /* 0x000fc80000400000 */
[----:B------:R-:W-:-:S05]  /*3c50*/  FFMA R26, R147, R14, R26 ;  /* 0x0000000e931a7223 */ /* 0x000fca000000001a */
[----:B----4-:R-:W-:Y:S02]  /*3c60*/  F2FP.SATFINITE.E5M2.F32.PACK_AB_MERGE_C R27, RZ, R26, RZ ;  /* 0x0000001aff1b723e */ /* 0x010fe400048060ff */
[----:B------:R-:W-:-:S03]  /*3c70*/  PRMT R26, RZ, 0x7610, R26 ;  /* 0x00007610ff1a7816 */ /* 0x000fc6000000001a */
[----:B------:R4:W-:Y:S01]  /*3c80*/  @!P4 STG.E.U8 desc[UR18][R20.64+0x8], R27 ;  /* 0x0000081b1400c986 */ /* 0x0009e2000c101112 */
[----:B------:R-:W-:Y:S05]  /*3c90*/  @P3 BRA `(.L_x_53) ;  /* 0x0000000000043947 */ /* 0x000fea0003800000 */
[----:B------:R0:W5:Y:S02]  /*3ca0*/  LDG.E.U8 R26, desc[UR18][R4.64+0x9] ;  /* 0x00000912041a7981 */ /* 0x000164000c1e1100 */
.L_x_53:
[----:B------:R-:W-:Y:S05]  /*3cb0*/  BSYNC B1 ;  /* 0x0000000000017941 */ /* 0x000fea0003800000 */
.L_x_52:
        /* <DEDUP_REMOVED lines=12> */
.L_x_55:
[----:B------:R-:W-:Y:S05]  /*3d80*/  BSYNC B1 ;  /* 0x0000000000017941 */ /* 0x000fea0003800000 */
.L_x_54:
        /* <DEDUP_REMOVED lines=12> */
.L_x_57:
[----:B------:R-:W-:Y:S05]  /*3e50*/  BSYNC B1 ;  /* 0x0000000000017941 */ /* 0x000fea0003800000 */
.L_x_56:
        /* <DEDUP_REMOVED lines=12> */
.L_x_59:
[----:B------:R-:W-:Y:S05]  /*3f20*/  BSYNC B1 ;  /* 0x0000000000017941 */ /* 0x000fea0003800000 */
.L_x_58:
        /* <DEDUP_REMOVED lines=12> */
.L_x_61:
[----:B------:R-:W-:Y:S05]  /*3ff0*/  BSYNC B1 ;  /* 0x0000000000017941 */ /* 0x000fea0003800000 */
.L_x_60:
        /* <DEDUP_REMOVED lines=12> */
.L_x_63:
[----:B------:R-:W-:Y:S05]  /*40c0*/  BSYNC B1 ;  /* 0x0000000000017941 */ /* 0x000fea0003800000 */
.L_x_62:
        /* <DEDUP_REMOVED lines=12> */
.L_x_65:
[----:B------:R-:W-:Y:S05]  /*4190*/  BSYNC B1 ;  /* 0x0000000000017941 */ /* 0x000fea0003800000 */
.L_x_64:
        /* <DEDUP_REMOVED lines=12> */
.L_x_67:
[----:B------:R-:W-:Y:S05]  /*4260*/  BSYNC B1 ;  /* 0x0000000000017941 */ /* 0x000fea0003800000 */
.L_x_66:
        /* <DEDUP_REMOVED lines=12> */
.L_x_69:
[----:B------:R-:W-:Y:S05]  /*4330*/  BSYNC B1 ;  /* 0x0000000000017941 */ /* 0x000fea0003800000 */
.L_x_68:
        /* <DEDUP_REMOVED lines=12> */
.L_x_71:
[----:B------:R-:W-:Y:S05]  /*4400*/  BSYNC B1 ;  /* 0x0000000000017941 */ /* 0x000fea0003800000 */
.L_x_70:
        /* <DEDUP_REMOVED lines=12> */
.L_x_73:
[----:B------:R-:W-:Y:S05]  /*44d0*/  BSYNC B1 ;  /* 0x0000000000017941 */ /* 0x000fea0003800000 */
.L_x_72:
        /* <DEDUP_REMOVED lines=12> */
.L_x_75:
[----:B------:R-:W-:Y:S05]  /*45a0*/  BSYNC B1 ;  /* 0x0000000000017941 */ /* 0x000fea0003800000 */
.L_x_74:
        /* <DEDUP_REMOVED lines=12> */
.L_x_77:
[----:B------:R-:W-:Y:S05]  /*4670*/  BSYNC B1 ;  /* 0x0000000000017941 */ /* 0x000fea0003800000 */
.L_x_76:
        /* <DEDUP_REMOVED lines=12> */
.L_x_79:
[----:B------:R-:W-:Y:S05]  /*4740*/  BSYNC B1 ;  /* 0x0000000000017941 */ /* 0x000fea0003800000 */
.L_x_78:
        /* <DEDUP_REMOVED lines=12> */
.L_x_81:
[----:B------:R-:W-:Y:S05]  /*4810*/  BSYNC B1 ;  /* 0x0000000000017941 */ /* 0x000fea0003800000 */
.L_x_80:
        /* <DEDUP_REMOVED lines=12> */
.L_x_83:
[----:B------:R-:W-:Y:S05]  /*48e0*/  BSYNC B1 ;  /* 0x0000000000017941 */ /* 0x000fea0003800000 */
.L_x_82:
        /* <DEDUP_REMOVED lines=12> */
.L_x_85:
[----:B------:R-:W-:Y:S05]  /*49b0*/  BSYNC B1 ;  /* 0x0000000000017941 */ /* 0x000fea0003800000 */
.L_x_84:
        /* <DEDUP_REMOVED lines=12> */
.L_x_87:
[----:B------:R-:W-:Y:S05]  /*4a80*/  BSYNC B1 ;  /* 0x0000000000017941 */ /* 0x000fea0003800000 */
.L_x_86:
        /* <DEDUP_REMOVED lines=12> */
.L_x_89:
[----:B------:R-:W-:Y:S05]  /*4b50*/  BSYNC B1 ;  /* 0x0000000000017941 */ /* 0x000fea0003800000 */
.L_x_88:
        /* <DEDUP_REMOVED lines=12> */
.L_x_91:
[----:B------:R-:W-:Y:S05]  /*4c20*/  BSYNC B1 ;  /* 0x0000000000017941 */ /* 0x000fea0003800000 */
.L_x_90:
        /* <DEDUP_REMOVED lines=12> */
.L_x_93:
[----:B------:R-:W-:Y:S05]  /*4cf0*/  BSYNC B1 ;  /* 0x0000000000017941 */ /* 0x000fea0003800000 */
.L_x_92:
        /* <DEDUP_REMOVED lines=12> */
.L_x_95:
[----:B------:R-:W-:Y:S05]  /*4dc0*/  BSYNC B1 ;  /* 0x0000000000017941 */ /* 0x000fea0003800000 */
.L_x_94:
        /* <DEDUP_REMOVED lines=12> */
.L_x_97:
[----:B------:R-:W-:Y:S05]  /*4e90*/  BSYNC B1 ;  /* 0x0000000000017941 */ /* 0x000fea0003800000 */
.L_x_96:
        /* <DEDUP_REMOVED lines=12> */
.L_x_99:
[----:B------:R-:W-:Y:S05]  /*4f60*/  BSYNC B1 ;  /* 0x0000000000017941 */ /* 0x000fea0003800000 */
.L_x_98:
        /* <DEDUP_REMOVED lines=12> */
.L_x_101:
[----:B------:R-:W-:Y:S05]  /*5030*/  BSYNC B1 ;  /* 0x0000000000017941 */ /* 0x000fea0003800000 */
.L_x_100:
        /* <DEDUP_REMOVED lines=12> */
.L_x_103:
[----:B------:R-:W-:Y:S05]  /*5100*/  BSYNC B1 ;  /* 0x0000000000017941 */ /* 0x000fea0003800000 */
.L_x_102:
        /* <DEDUP_REMOVED lines=12> */
.L_x_105:
[----:B------:R-:W-:Y:S05]  /*51d0*/  BSYNC B1 ;  /* 0x0000000000017941 */ /* 0x000fea0003800000 */
.L_x_104:
        /* <DEDUP_REMOVED lines=12> */
.L_x_107:
[----:B------:R-:W-:Y:S05]  /*52a0*/  BSYNC B1 ;  /* 0x0000000000017941 */ /* 0x000fea0003800000 */
.L_x_106:
        /* <DEDUP_REMOVED lines=12> */
.L_x_109:
[----:B------:R-:W-:Y:S05]  /*5370*/  BSYNC B1 ;  /* 0x0000000000017941 */ /* 0x000fea0003800000 */
.L_x_108:
        /* <DEDUP_REMOVED lines=12> */
.L_x_111:
[----:B------:R-:W-:Y:S05]  /*5440*/  BSYNC B1 ;  /* 0x0000000000017941 */ /* 0x000fea0003800000 */
.L_x_110:
        /* <DEDUP_REMOVED lines=12> */
.L_x_113:
[----:B------:R-:W-:Y:S05]  /*5510*/  BSYNC B1 ;  /* 0x0000000000017941 */ /* 0x000fea0003800000 */
.L_x_112:
        /* <DEDUP_REMOVED lines=12> */
.L_x_115:
[----:B------:R-:W-:Y:S05]  /*55e0*/  BSYNC B1 ;  /* 0x0000000000017941 */ /* 0x000fea0003800000 */
.L_x_114:
        /* <DEDUP_REMOVED lines=12> */
.L_x_117:
[----:B------:R-:W-:Y:S05]  /*56b0*/  BSYNC B1 ;  /* 0x0000000000017941 */ /* 0x000fea0003800000 */
.L_x_116:
        /* <DEDUP_REMOVED lines=12> */
.L_x_119:
[----:B------:R-:W-:Y:S05]  /*5780*/  BSYNC B1 ;  /* 0x0000000000017941 */ /* 0x000fea0003800000 */
.L_x_118:
        /* <DEDUP_REMOVED lines=12> */
.L_x_121:
[----:B------:R-:W-:Y:S05]  /*5850*/  BSYNC B1 ;  /* 0x0000000000017941 */ /* 0x000fea0003800000 */
.L_x_120:
        /* <DEDUP_REMOVED lines=12> */
.L_x_123:
[----:B------:R-:W-:Y:S05]  /*5920*/  BSYNC B1 ;  /* 0x0000000000017941 */ /* 0x000fea0003800000 */
.L_x_122:
        /* <DEDUP_REMOVED lines=12> */
.L_x_125:
[----:B------:R-:W-:Y:S05]  /*59f0*/  BSYNC B1 ;  /* 0x0000000000017941 */ /* 0x000fea0003800000 */
.L_x_124:
        /* <DEDUP_REMOVED lines=12> */
.L_x_127:
[----:B------:R-:W-:Y:S05]  /*5ac0*/  BSYNC B1 ;  /* 0x0000000000017941 */ /* 0x000fea0003800000 */
.L_x_126:
        /* <DEDUP_REMOVED lines=12> */
.L_x_129:
[----:B------:R-:W-:Y:S05]  /*5b90*/  BSYNC B1 ;  /* 0x0000000000017941 */ /* 0x000fea0003800000 */
.L_x_128:
        /* <DEDUP_REMOVED lines=12> */
.L_x_131:
[----:B------:R-:W-:Y:S05]  /*5c60*/  BSYNC B1 ;  /* 0x0000000000017941 */ /* 0x000fea0003800000 */
.L_x_130:
        /* <DEDUP_REMOVED lines=12> */
.L_x_133:
[----:B------:R-:W-:Y:S05]  /*5d30*/  BSYNC B1 ;  /* 0x0000000000017941 */ /* 0x000fea0003800000 */
.L_x_132:
        /* <DEDUP_REMOVED lines=12> */
.L_x_135:
[----:B------:R-:W-:Y:S05]  /*5e00*/  BSYNC B1 ;  /* 0x0000000000017941 */ /* 0x000fea0003800000 */
.L_x_134:
        /* <DEDUP_REMOVED lines=12> */
.L_x_137:
[----:B------:R-:W-:Y:S05]  /*5ed0*/  BSYNC B1 ;  /* 0x0000000000017941 */ /* 0x000fea0003800000 */
.L_x_136:
        /* <DEDUP_REMOVED lines=12> */
.L_x_139:
[----:B------:R-:W-:Y:S05]  /*5fa0*/  BSYNC B1 ;  /* 0x0000000000017941 */ /* 0x000fea0003800000 */
.L_x_138:
        /* <DEDUP_REMOVED lines=12> */
.L_x_141:
[----:B------:R-:W-:Y:S05]  /*6070*/  BSYNC B1 ;  /* 0x0000000000017941 */ /* 0x000fea0003800000 */
.L_x_140:
        /* <DEDUP_REMOVED lines=12> */
.L_x_143:
[----:B------:R-:W-:Y:S05]  /*6140*/  BSYNC B1 ;  /* 0x0000000000017941 */ /* 0x000fea0003800000 */
.L_x_142:
        /* <DEDUP_REMOVED lines=12> */
.L_x_145:
[----:B------:R-:W-:Y:S05]  /*6210*/  BSYNC B1 ;  /* 0x0000000000017941 */ /* 0x000fea0003800000 */
.L_x_144:
        /* <DEDUP_REMOVED lines=12> */
.L_x_147:
[----:B------:R-:W-:Y:S05]  /*62e0*/  BSYNC B1 ;  /* 0x0000000000017941 */ /* 0x000fea0003800000 */
.L_x_146:
        /* <DEDUP_REMOVED lines=12> */
.L_x_149:
[----:B------:R-:W-:Y:S05]  /*63b0*/  BSYNC B1 ;  /* 0x0000000000017941 */ /* 0x000fea0003800000 */
.L_x_148:
        /* <DEDUP_REMOVED lines=12> */
.L_x_151:
[----:B------:R-:W-:Y:S05]  /*6480*/  BSYNC B1 ;  /* 0x0000000000017941 */ /* 0x000fea0003800000 */
.L_x_150:
        /* <DEDUP_REMOVED lines=12> */
.L_x_153:
[----:B------:R-:W-:Y:S05]  /*6550*/  BSYNC B1 ;  /* 0x0000000000017941 */ /* 0x000fea0003800000 */
.L_x_152:
        /* <DEDUP_REMOVED lines=12> */
.L_x_155:
[----:B------:R-:W-:Y:S05]  /*6620*/  BSYNC B1 ;  /* 0x0000000000017941 */ /* 0x000fea0003800000 */
.L_x_154:
        /* <DEDUP_REMOVED lines=12> */
.L_x_157:
[----:B------:R-:W-:Y:S05]  /*66f0*/  BSYNC B1 ;  /* 0x0000000000017941 */ /* 0x000fea0003800000 */
.L_x_156:
        /* <DEDUP_REMOVED lines=12> */
.L_x_159:
[----:B------:R-:W-:Y:S05]  /*67c0*/  BSYNC B1 ;  /* 0x0000000000017941 */ /* 0x000fea0003800000 */
.L_x_158:
        /* <DEDUP_REMOVED lines=12> */
.L_x_161:
[----:B------:R-:W-:Y:S05]  /*6890*/  BSYNC B1 ;  /* 0x0000000000017941 */ /* 0x000fea0003800000 */
.L_x_160:
        /* <DEDUP_REMOVED lines=12> */
.L_x_163:
[----:B------:R-:W-:Y:S05]  /*6960*/  BSYNC B1 ;  /* 0x0000000000017941 */ /* 0x000fea0003800000 */
.L_x_162:
[----:B-----5:R-:W-:Y:S01]  /*6970*/  LOP3.LUT R26, R26, 0xff, RZ, 0xc0, !PT ;  /* 0x000000ff1a1a7812 */ /* 0x020fe200078ec0ff */
[----:B------:R-:W-:Y:S01]  /*6980*/  BSSY B1, `(.L_x_164) ;  /* 0x000000b000017945 */ /* 0x000fe20003800000 */
[----:B------:R-:W-:Y:S02]  /*6990*/  ISETP.LT.OR P0, PT, R6, 0x7a, !P0 ;  /* 0x0000007a0600780c */ /* 0x000fe40004701670 */
[----:B------:R-:W-:-:S05]  /*69a0*/  F2FP.F16.E5M2.UNPACK_B R26, R26 ;  /* 0x0000001aff1a723e */ /* 0x000fca00020004ff */
[----:B------:R-:W-:-:S05]  /*69b0*/  HADD2.F32 R26, -RZ, R26.H0_H0 ;  /* 0x2000001aff1a7230 */ /* 0x000fca0000004100 */
[----:B------:R-:W-:-:S04]  /*69c0*/  FMUL R26, R26, R15 ;  /* 0x0000000f1a1a7220 */ /* 0x000fc80000400000 */
[----:B------:R-:W-:Y:S01]  /*69d0*/  FFMA R26, R23, R14, R26 ;  /* 0x0000000e171a7223 */ /* 0x000fe2000000001a */
[----:B------:R-:W-:-:S04]  /*69e0*/  PRMT R23, RZ, 0x7610, R23 ;  /* 0x00007610ff177816 */ /* 0x000fc80000000017 */
[----:B----4-:R-:W-:-:S05]  /*69f0*/  F2FP.SATFINITE.E5M2.F32.PACK_AB_MERGE_C R27, RZ, R26, RZ ;  /* 0x0000001aff1b723e */ /* 0x010fca00048060ff */
[----:B------:R4:W-:Y:S01]  /*6a00*/  @!P4 STG.E.U8 desc[UR18][R20.64+0x78], R27 ;  /* 0x0000781b1400c986 */ /* 0x0009e2000c101112 */
[----:B------:R-:W-:Y:S05]  /*6a10*/  @P0 BRA `(.L_x_165) ;  /* 0x0000000000040947 */ /* 0x000fea0003800000 */
[----:B------:R0:W5:Y:S02]  /*6a20*/  LDG.E.U8 R23, desc[UR18][R4.64+0x79] ;  /* 0x0000791204177981 */ /* 0x000164000c1e1100 */
.L_x_165:
[----:B------:R-:W-:Y:S05]  /*6a30*/  BSYNC B1 ;  /* 0x0000000000017941 */ /* 0x000fea0003800000 */
.L_x_164:
[----:B-----5:R-:W-:Y:S01]  /*6a40*/  LOP3.LUT R23, R23, 0xff, RZ, 0xc0, !PT ;  /* 0x000000ff17177812 */ /* 0x020fe200078ec0ff */
[----:B------:R-:W-:Y:S01]  /*6a50*/  BSSY B1, `(.L_x_166) ;  /* 0x000000b000017945 */ /* 0x000fe20003800000 */
[----:B------:R-:W-:Y:S02]  /*6a60*/  ISETP.LT.OR P3, PT, R6, 0x79, !P1 ;  /* 0x000000790600780c */ /* 0x000fe40004f61670 */
[----:B------:R-:W-:-:S05]  /*6a70*/  F2FP.F16.E5M2.UNPACK_B R23, R23 ;  /* 0x00000017ff17723e */ /* 0x000fca00020004ff */
[----:B0-2---:R-:W-:-:S05]  /*6a80*/  HADD2.F32 R4, -RZ, R23.H0_H0 ;  /* 0x20000017ff047230 */ /* 0x005fca0000004100 */
[----:B------:R-:W-:Y:S01]  /*6a90*/  FMUL R5, R4, R15 ;  /* 0x0000000f04057220 */ /* 0x000fe20000400000 */
[----:B------:R-:W-:-:S03]  /*6aa0*/  PRMT R4, RZ, 0x7610, R4 ;  /* 0x00007610ff047816 */ /* 0x000fc60000000004 */
[----:B------:R-:W-:-:S05]  /*6ab0*/  FFMA R5, R22, R14, R5 ;  /* 0x0000000e16057223 */ /* 0x000fca0000000005 */
[----:B------:R-:W-:-:S05]  /*6ac0*/  F2FP.SATFINITE.E5M2.F32.PACK_AB_MERGE_C R5, RZ, R5, RZ ;  /* 0x00000005ff05723e */ /* 0x000fca00048060ff */
[----:B------:R0:W-:Y:S01]  /*6ad0*/  @!P0 STG.E.U8 desc[UR18][R20.64+0x79], R5 ;  /* 0x0000790514008986 */ /* 0x0001e2000c101112 */
[----:B------:R-:W-:Y:S05]  /*6ae0*/  @P3 BRA `(.L_x_167) ;  /* 0x0000000000043947 */ /* 0x000fea0003800000 */
[----:B------:R2:W5:Y:S02]  /*6af0*/  LDG.E.U8 R4, desc[UR18][R24.64+0x78] ;  /* 0x0000781218047981 */ /* 0x000564000c1e1100 */
.L_x_167:
[----:B------:R-:W-:Y:S05]  /*6b00*/  BSYNC B1 ;  /* 0x0000000000017941 */ /* 0x000fea0003800000 */
.L_x_166:
[----:B-----5:R-:W-:Y:S01]  /*6b10*/  LOP3.LUT R4, R4, 0xff, RZ, 0xc0, !PT ;  /* 0x000000ff04047812 */ /* 0x020fe200078ec0ff */
[----:B------:R-:W-:Y:S01]  /*6b20*/  BSSY B1, `(.L_x_168) ;  /* 0x000000b000017945 */ /* 0x000fe20003800000 */
[----:B------:R-:W-:Y:S02]  /*6b30*/  ISETP.LT.OR P1, PT, R6, 0x7a, !P1 ;  /* 0x0000007a0600780c */ /* 0x000fe40004f21670 */
[----:B------:R-:W-:-:S05]  /*6b40*/  F2FP.F16.E5M2.UNPACK_B R4, R4 ;  /* 0x00000004ff04723e */ /* 0x000fca00020004ff */
[----:B------:R-:W-:-:S05]  /*6b50*/  HADD2.F32 R4, -RZ, R4.H0_H0 ;  /* 0x20000004ff047230 */ /* 0x000fca0000004100 */
[----:B------:R-:W-:-:S04]  /*6b60*/  FMUL R4, R4, R15 ;  /* 0x0000000f04047220 */ /* 0x000fc80000400000 */
[----:B------:R-:W-:-:S05]  /*6b70*/  FFMA R4, R89, R14, R4 ;  /* 0x0000000e59047223 */ /* 0x000fca0000000004 */
[----:B0-----:R-:W-:Y:S02]  /*6b80*/  F2FP.SATFINITE.E5M2.F32.PACK_AB_MERGE_C R5, RZ, R4, RZ ;  /* 0x00000004ff05723e */ /* 0x001fe400048060ff */
[----:B------:R-:W-:-:S03]  /*6b90*/  PRMT R4, RZ, 0x7610, R4 ;  /* 0x00007610ff047816 */ /* 0x000fc60000000004 */
[----:B------:R0:W-:Y:S01]  /*6ba0*/  @!P3 STG.E.U8 desc[UR18][R18.64+0x78], R5 ;  /* 0x000078051200b986 */ /* 0x0001e2000c101112 */
[----:B------:R-:W-:Y:S05]  /*6bb0*/  @P1 BRA `(.L_x_169) ;  /* 0x0000000000041947 */ /* 0x000fea0003800000 */
[----:B------:R0:W5:Y:S02]  /*6bc0*/  LDG.E.U8 R4, desc[UR18][R24.64+0x79] ;  /* 0x0000791218047981 */ /* 0x000164000c1e1100 */
.L_x_169:
[----:B------:R-:W-:Y:S05]  /*6bd0*/  BSYNC B1 ;  /* 0x0000000000017941 */ /* 0x000fea0003800000 */
.L_x_168:
[----:B------:R-:W-:Y:S05]  /*6be0*/  @P1 BRA `(.L_x_170) ;  /* 0x0000001000281947 */ /* 0x000fea0003800000 */
[----:B-----5:R-:W-:-:S04]  /*6bf0*/  LOP3.LUT R4, R4, 0xff, RZ, 0xc0, !PT ;  /* 0x000000ff04047812 */ /* 0x020fc800078ec0ff */
[----:B------:R-:W-:-:S05]  /*6c00*/  F2FP.F16.E5M2.UNPACK_B R4, R4 ;  /* 0x00000004ff04723e */ /* 0x000fca00020004ff */
[----:B------:R-:W-:-:S05]  /*6c10*/  HADD2.F32 R4, -RZ, R4.H0_H0 ;  /* 0x20000004ff047230 */ /* 0x000fca0000004100 */
[----:B0-----:R-:W-:-:S04]  /*6c20*/  FMUL R5, R4, R15 ;  /* 0x0000000f04057220 */ /* 0x001fc80000400000 */
[----:B------:R-:W-:-:S05]  /*6c30*/  FFMA R5, R88, R14, R5 ;  /* 0x0000000e58057223 */ /* 0x000fca0000000005 */
[----:B------:R-:W-:-:S05]  /*6c40*/  F2FP.SATFINITE.E5M2.F32.PACK_AB_MERGE_C R5, RZ, R5, RZ ;  /* 0x00000005ff05723e */ /* 0x000fca00048060ff */
[----:B------:R0:W-:Y:S01]  /*6c50*/  STG.E.U8 desc[UR18][R18.64+0x79], R5 ;  /* 0x0000790512007986 */ /* 0x0001e2000c101112 */
[----:B------:R-:W-:Y:S05]  /*6c60*/  BRA `(.L_x_170) ;  /* 0x0000001000087947 */ /* 0x000fea0003800000 */
.L_x_41:
[----:B------:R-:W-:Y:S01]  /*6c70*/  ISETP.GE.AND P1, PT, R30, 0x1, PT ;  /* 0x000000011e00780c */ /* 0x000fe20003f26270 */
[-C--:B--2---:R-:W-:Y:S01]  /*6c80*/  FMUL R151, R151, R14.reuse ;  /* 0x0000000e97977220 */ /* 0x084fe20000400000 */
[-C--:B------:R-:W-:Y:S01]  /*6c90*/  FMUL R146, R146, R14.reuse ;  /* 0x0000000e92927220 */ /* 0x080fe20000400000 */
[----:B------:R-:W-:Y:S01]  /*6ca0*/  ISETP.GE.AND P0, PT, R30, 0x9, PT ;  /* 0x000000091e00780c */ /* 0x000fe20003f06270 */
[-C--:B------:R-:W-:Y:S01]  /*6cb0*/  FMUL R149, R149, R14.reuse ;  /* 0x0000000e95957220 */ /* 0x080fe20000400000 */
[----:B------:R-:W-:Y:S01]  /*6cc0*/  ISETP.LT.OR P4, PT, R6, 0x1, !P1 ;  /* 0x000000010600780c */ /* 0x000fe20004f81670 */
[-C--:B------:R-:W-:Y:S01]  /*6cd0*/  FMUL R144, R144, R14.reuse ;  /* 0x0000000e90907220 */ /* 0x080fe20000400000 */
[----:B------:R-:W-:Y:S01]  /*6ce0*/  ISETP.LT.OR P5, PT, R6, 0x2, !P1 ;  /* 0x000000020600780c */ /* 0x000fe20004fa1670 */
[-C--:B------:R-:W-:Y:S01]  /*6cf0*/  FMUL R147, R147, R14.reuse ;  /* 0x0000000e93937220 */ /* 0x080fe20000400000 */
[----:B------:R-:W-:Y:S01]  /*6d00*/  F2FP.SATFINITE.E5M2.F32.PACK_AB_MERGE_C R151, RZ, R151, RZ ;  /* 0x00000097ff97723e */ /* 0x000fe200048060ff */
[----:B------:R-:W-:Y:S01]  /*6d10*/  FMUL R142, R142, R14 ;  /* 0x0000000e8e8e7220 */ /* 0x000fe20000400000 */
[----:B------:R-:W-:Y:S01]  /*6d20*/  F2FP.SATFINITE.E5M2.F32.PACK_AB_MERGE_C R5, RZ, R146, RZ ;  /* 0x00000092ff05723e */ /* 0x000fe200048060ff */
[-C--:B------:R-:W-:Y:S01]  /*6d30*/  FMUL R145, R145, R14.reuse ;  /* 0x0000000e91917220 */ /* 0x080fe20000400000 */
[----:B------:R-:W-:Y:S01]  /*6d40*/  ISETP.LT.OR P3, PT, R6, 0x1, !P0 ;  /* 0x000000010600780c */ /* 0x000fe20004761670 */
[-C--:B------:R-:W-:Y:S01]  /*6d50*/  FMUL R140, R140, R14.reuse ;  /* 0x0000000e8c8c7220 */ /* 0x080fe20000400000 */
[C---:B------:R-:W-:Y:S01]  /*6d60*/  ISETP.LT.OR P6, PT, R6.reuse, 0xa, !P1 ;  /* 0x0000000a0600780c */ /* 0x040fe20004fc1670 */
[-C--:B------:R-:W-:Y:S01]  /*6d70*/  FMUL R143, R143, R14.reuse ;  /* 0x0000000e8f8f7220 */ /* 0x080fe20000400000 */
[----:B------:R-:W-:Y:S01]  /*6d80*/  F2FP.SATFINITE.E5M2.F32.PACK_AB_MERGE_C R149, RZ, R149, RZ ;  /* 0x00000095ff95723e */ /* 0x000fe200048060ff */
[----:B------:R-:W-:Y:S01]  /*6d90*/  @!P4 STG.E.U8 desc[UR18][R20.64], R151 ;  /* 0x000000971400c986 */ /* 0x000fe2000c101112 */
[----:B------:R-:W-:Y:S01]  /*6da0*/  ISETP.LT.OR P4, PT, R6, 0x2, !P0 ;  /* 0x000000020600780c */ /* 0x000fe20004781670 */
[----:B------:R-:W-:Y:S01]  /*6db0*/  FMUL R138, R138, R14 ;  /* 0x0000000e8a8a7220 */ /* 0x000fe20000400000 */
[----:B------:R-:W-:Y:S01]  /*6dc0*/  F2FP.SATFINITE.E5M2.F32.PACK_AB_MERGE_C R25, RZ, R144, RZ ;  /* 0x00000090ff19723e */ /* 0x000fe200048060ff */
[----:B------:R0:W-:Y:S01]  /*6dd0*/  @!P5 STG.E.U8 desc[UR18][R20.64+0x1], R5 ;  /* 0x000001051400d986 */ /* 0x0001e2000c101112 */
[C---:B------:R-:W-:Y:S01]  /*6de0*/  ISETP.LT.OR P5, PT, R6.reuse, 0x9, !P1 ;  /* 0x000000090600780c */ /* 0x040fe20004fa1670 */
[-C--:B------:R-:W-:Y:S01]  /*6df0*/  FMUL R141, R141, R14.reuse ;  /* 0x0000000e8d8d7220 */ /* 0x080fe20000400000 */
[----:B------:R-:W-:Y:S01]  /*6e00*/  F2FP.SATFINITE.E5M2.F32.PACK_AB_MERGE_C R147, RZ, R147, RZ ;  /* 0x00000093ff93723e */ /* 0x000fe200048060ff */
[----:B------:R-:W-:Y:S01]  /*6e10*/  @!P3 STG.E.U8 desc[UR18][R18.64], R149 ;  /* 0x000000951200b986 */ /* 0x000fe2000c101112 */
[----:B------:R-:W-:Y:S01]  /*6e20*/  ISETP.LT.OR P3, PT, R6, 0x9, !P0 ;  /* 0x000000090600780c */ /* 0x000fe20004761670 */
[-C--:B------:R-:W-:Y:S01]  /*6e30*/  FMUL R136, R136, R14.reuse ;  /* 0x0000000e88887220 */ /* 0x080fe20000400000 */
[----:B------:R-:W-:Y:S01]  /*6e40*/  F2FP.SATFINITE.E5M2.F32.PACK_AB_MERGE_C R145, RZ, R145, RZ ;  /* 0x00000091ff91723e */ /* 0x000fe200048060ff */
[-C--:B------:R-:W-:Y:S01]  /*6e50*/  FMUL R139, R139, R14.reuse ;  /* 0x0000000e8b8b7220 */ /* 0x080fe20000400000 */
[----:B------:R-:W-:Y:S01]  /*6e60*/  F2FP.SATFINITE.E5M2.F32.PACK_AB_MERGE_C R143, RZ, R143, RZ ;  /* 0x0000008fff8f723e */ /* 0x000fe200048060ff */
[----:B------:R1:W-:Y:S01]  /*6e70*/  @!P4 STG.E.U8 desc[UR18][R18.64+0x1], R25 ;  /* 0x000001191200c986 */ /* 0x0003e2000c101112 */
[----:B------:R-:W-:Y:S01]  /*6e80*/  ISETP.LT.OR P4, PT, R6, 0xa, !P0 ;  /* 0x0000000a0600780c */ /* 0x000fe20004781670 */
[----:B------:R-:W-:Y:S01]  /*6e90*/  FMUL R134, R134, R14 ;  /* 0x0000000e86867220 */ /* 0x000fe20000400000 */
[----:B0-----:R-:W-:Y:S01]  /*6ea0*/  F2FP.SATFINITE.E5M2.F32.PACK_AB_MERGE_C R5, RZ, R142, RZ ;  /* 0x0000008eff05723e */ /* 0x001fe200048060ff */
[----:B------:R-:W-:Y:S01]  /*6eb0*/  @!P5 STG.E.U8 desc[UR18][R20.64+0x8], R147 ;  /* 0x000008931400d986 */ /* 0x000fe2000c101112 */
[C---:B------:R-:W-:Y:S01]  /*6ec0*/  ISETP.LT.OR P5, PT, R6.reuse, 0x11, !P1 ;  /* 0x000000110600780c */ /* 0x040fe20004fa1670 */
[-C--:B------:R-:W-:Y:S01]  /*6ed0*/  FMUL R137, R137, R14.reuse ;  /* 0x0000000e89897220 */ /* 0x080fe20000400000 */
[----:B------:R-:W-:Y:S01]  /*6ee0*/  F2FP.SATFINITE.E5M2.F32.PACK_AB_MERGE_C R141, RZ, R141, RZ ;  /* 0x0000008dff8d723e */ /* 0x000fe200048060ff */
[----:B------:R0:W-:Y:S01]  /*6ef0*/  @!P6 STG.E.U8 desc[UR18][R20.64+0x9], R5 ;  /* 0x000009051400e986 */ /* 0x0001e2000c101112 */
[----:B------:R-:W-:Y:S01]  /*6f00*/  ISETP.LT.OR P6, PT, R6, 0x12, !P1 ;  /* 0x000000120600780c */ /* 0x000fe20004fc1670 */
[----:B------:R-:W-:Y:S01]  /*6f10*/  FMUL R132, R132, R14 ;  /* 0x0000000e84847220 */ /* 0x000fe20000400000 */
[----:B------:R-:W-:Y:S01]  /*6f20*/  F2FP.SATFINITE.E5M2.F32.PACK_AB_MERGE_C R139, RZ, R139, RZ ;  /* 0x0000008bff8b723e */ /* 0x000fe200048060ff */
[----:B------:R-:W-:Y:S01]  /*6f30*/  @!P3 STG.E.U8 desc[UR18][R18.64+0x8], R145 ;  /* 0x000008911200b986 */ /* 0x000fe2000c101112 */
[----:B-1----:R-:W-:Y:S01]  /*6f40*/  F2FP.SATFINITE.E5M2.F32.PACK_AB_MERGE_C R25, RZ, R140, RZ ;  /* 0x0000008cff19723e */ /* 0x002fe200048060ff */
[-C--:B------:R-:W-:Y:S01]  /*6f50*/  FMUL R135, R135, R14.reuse ;  /* 0x0000000e87877220 */ /* 0x080fe20000400000 */
[----:B------:R-:W-:Y:S01]  /*6f60*/  ISETP.LT.OR P3, PT, R6, 0x11, !P0 ;  /* 0x000000110600780c */ /* 0x000fe20004761670 */
[-C--:B------:R-:W-:Y:S01]  /*6f70*/  FMUL R130, R130, R14.reuse ;  /* 0x0000000e82827220 */ /* 0x080fe20000400000 */
[----:B------:R-:W-:Y:S01]  /*6f80*/  F2FP.SATFINITE.E5M2.F32.PACK_AB_MERGE_C R137, RZ, R137, RZ ;  /* 0x00000089ff89723e */ /* 0x000fe200048060ff */
[----:B------:R1:W-:Y:S01]  /*6f90*/  @!P4 STG.E.U8 desc[UR18][R18.64+0x9], R25 ;  /* 0x000009191200c986 */ /* 0x0003e2000c101112 */
[C---:B------:R-:W-:Y:S01]  /*6fa0*/  ISETP.LT.OR P4, PT, R6.reuse, 0x12, !P0 ;  /* 0x000000120600780c */ /* 0x040fe20004781670 */
[----:B------:R-:W-:Y:S01]  /*6fb0*/  FMUL R133, R133, R14 ;  /* 0x0000000e85857220 */ /* 0x000fe20000400000 */
[----:B0-----:R-:W-:Y:S01]  /*6fc0*/  F2FP.SATFINITE.E5M2.F32.PACK_AB_MERGE_C R5, RZ, R138, RZ ;  /* 0x0000008aff05723e */ /* 0x001fe200048060ff */
[----:B------:R-:W-:Y:S01]  /*6fd0*/  @!P5 STG.E.U8 desc[UR18][R20.64+0x10], R143 ;  /* 0x0000108f1400d986 */ /* 0x000fe2000c101112 */
[----:B------:R-:W-:Y:S01]  /*6fe0*/  ISETP.LT.OR P5, PT, R6, 0x19, !P1 ;  /* 0x000000190600780c */ /* 0x000fe20004fa1670 */
[-C--:B------:R-:W-:Y:S01]  /*6ff0*/  FMUL R128, R128, R14.reuse ;  /* 0x0000000e80807220 */ /* 0x080fe20000400000 */
[----:B------:R-:W-:Y:S01]  /*7000*/  F2FP.SATFINITE.E5M2.F32.PACK_AB_MERGE_C R135, RZ, R135, RZ ;  /* 0x00000087ff87723e */ /* 0x000fe200048060ff */
[----:B------:R0:W-:Y:S01]  /*7010*/  @!P6 STG.E.U8 desc[UR18][R20.64+0x11], R5 ;  /* 0x000011051400e986 */ /* 0x0001e2000c101112 */
[----:B------:R-:W-:Y:S01]  /*7020*/  ISETP.LT.OR P6, PT, R6, 0x1a, !P1 ;  /* 0x0000001a0600780c */ /* 0x000fe20004fc1670 */
[-C--:B------:R-:W-:Y:S01]  /*7030*/  FMUL R131, R131, R14.reuse ;  /* 0x0000000e83837220 */ /* 0x080fe20000400000 */
[----:B------:R-:W-:Y:S01]  /*7040*/  FMUL R126, R126, R14 ;  /* 0x0000000e7e7e7220 */ /* 0x000fe20000400000 */
[----:B-1----:R-:W-:Y:S01]  /*7050*/  F2FP.SATFINITE.E5M2.F32.PACK_AB_MERGE_C R25, RZ, R136, RZ ;  /* 0x00000088ff19723e */ /* 0x002fe200048060ff */
[----:B------:R-:W-:Y:S01]  /*7060*/  @!P3 STG.E.U8 desc[UR18][R18.64+0x10], R141 ;  /* 0x0000108d1200b986 */ /* 0x000fe2000c101112 */
[C---:B------:R-:W-:Y:S01]  /*7070*/  ISETP.LT.OR P3, PT, R6.reuse, 0x19, !P0 ;  /* 0x000000190600780c */ /* 0x040fe20004761670 */
        /* <DEDUP_REMOVED lines=37> */
[-C--:B------:R-:W-:Y:S01]  /*72d0*/  FMUL R114, R114, R14.reuse ;  /* 0x0000000e72727220 */ /* 0x080fe20000400000 */
        /* <DEDUP_REMOVED lines=81> */
[C---:B------:R-:W-:Y:S01]  /*77f0*/  ISETP.LT.OR P6, PT, R6.reuse, 0x52, !P1 ;  /* 0x000000520600780c */ /* 0x040fe20004fc1670 */
        /* <DEDUP_REMOVED lines=22> */
[----:B------:R-:W-:-:S02]  /*7960*/  ISETP.LT.OR P3, PT, R6, 0x59, !P0 ;  /* 0x000000590600780c */ /* 0x000fc40004761670 */
[----:B------:R-:W-:Y:S01]  /*7970*/  F2FP.SATFINITE.E5M2.F32.PACK_AB_MERGE_C R93, RZ, R93, RZ ;  /* 0x0000005dff5d723e */ /* 0x000fe200048060ff */
[----:B------:R1:W-:Y:S01]  /*7980*/  @!P4 STG.E.U8 desc[UR18][R18.64+0x51], R25 ;  /* 0x000051191200c986 */ /* 0x0003e2000c101112 */
[C---:B------:R-:W-:Y:S02]  /*7990*/  ISETP.LT.OR P4, PT, R6.reuse, 0x5a, !P0 ;  /* 0x0000005a0600780c */ /* 0x040fe40004781670 */
[----:B0-----:R-:W-:Y:S01]  /*79a0*/  F2FP.SATFINITE.E5M2.F32.PACK_AB_MERGE_C R5, RZ, R102, RZ ;  /* 0x00000066ff05723e */ /* 0x001fe200048060ff */
[----:B------:R-:W-:Y:S01]  /*79b0*/  @!P5 STG.E.U8 desc[UR18][R20.64+0x58], R107 ;  /* 0x0000586b1400d986 */ /* 0x000fe2000c101112 */
[C---:B------:R-:W-:Y:S02]  /*79c0*/  ISETP.LT.OR P5, PT, R6.reuse, 0x61, !P1 ;  /* 0x000000610600780c */ /* 0x040fe40004fa1670 */
[----:B------:R-:W-:Y:S01]  /*79d0*/  F2FP.SATFINITE.E5M2.F32.PACK_AB_MERGE_C R23, RZ, R23, RZ ;  /* 0x00000017ff17723e */ /* 0x000fe200048060ff */
[----:B------:R0:W-:Y:S01]  /*79e0*/  @!P6 STG.E.U8 desc[UR18][R20.64+0x59], R5 ;  /* 0x000059051400e986 */ /* 0x0001e2000c101112 */
[----:B------:R-:W-:-:S02]  /*79f0*/  ISETP.LT.OR P6, PT, R6, 0x62, !P1 ;  /* 0x000000620600780c */ /* 0x000fc40004fc1670 */
[----:B------:R-:W-:Y:S01]  /*7a00*/  F2FP.SATFINITE.E5M2.F32.PACK_AB_MERGE_C R89, RZ, R89, RZ ;  /* 0x00000059ff59723e */ /* 0x000fe200048060ff */
[----:B------:R-:W-:Y:S01]  /*7a10*/  @!P3 STG.E.U8 desc[UR18][R18.64+0x58], R105 ;  /* 0x000058691200b986 */ /* 0x000fe2000c101112 */
[----:B-1----:R-:W-:Y:S02]  /*7a20*/  F2FP.SATFINITE.E5M2.F32.PACK_AB_MERGE_C R25, RZ, R100, RZ ;  /* 0x00000064ff19723e */ /* 0x002fe400048060ff */
[C---:B------:R-:W-:Y:S02]  /*7a30*/  ISETP.LT.OR P3, PT, R6.reuse, 0x61, !P0 ;  /* 0x000000610600780c */ /* 0x040fe40004761670 */
[----:B------:R-:W-:Y:S01]  /*7a40*/  F2FP.SATFINITE.E5M2.F32.PACK_AB_MERGE_C R27, RZ, R88, RZ ;  /* 0x00000058ff1b723e */ /* 0x000fe200048060ff */
[----:B------:R1:W-:Y:S01]  /*7a50*/  @!P4 STG.E.U8 desc[UR18][R18.64+0x59], R25 ;  /* 0x000059191200c986 */ /* 0x0003e2000c101112 */
[C---:B------:R-:W-:Y:S02]  /*7a60*/  ISETP.LT.OR P4, PT, R6.reuse, 0x62, !P0 ;  /* 0x000000620600780c */ /* 0x040fe40004781670 */
[----:B0-----:R-:W-:Y:S01]  /*7a70*/  F2FP.SATFINITE.E5M2.F32.PACK_AB_MERGE_C R5, RZ, R98, RZ ;  /* 0x00000062ff05723e */ /* 0x001fe200048060ff */
[----:B------:R-:W-:Y:S01]  /*7a80*/  @!P5 STG.E.U8 desc[UR18][R20.64+0x60], R101 ;  /* 0x000060651400d986 */ /* 0x000fe2000c101112 */
[----:B------:R-:W-:-:S03]  /*7a90*/  ISETP.LT.OR P5, PT, R6, 0x69, !P1 ;  /* 0x000000690600780c */ /* 0x000fc60004fa1670 */
[----:B------:R0:W-:Y:S01]  /*7aa0*/  @!P6 STG.E.U8 desc[UR18][R20.64+0x61], R5 ;  /* 0x000061051400e986 */ /* 0x0001e2000c101112 */
[C---:B------:R-:W-:Y:S02]  /*7ab0*/  ISETP.LT.OR P6, PT, R6.reuse, 0x6a, !P1 ;  /* 0x0000006a0600780c */ /* 0x040fe40004fc1670 */
[----:B-1----:R-:W-:Y:S01]  /*7ac0*/  F2FP.SATFINITE.E5M2.F32.PACK_AB_MERGE_C R25, RZ, R96, RZ ;  /* 0x00000060ff19723e */ /* 0x002fe200048060ff */
[----:B------:R-:W-:Y:S01]  /*7ad0*/  @!P3 STG.E.U8 desc[UR18][R18.64+0x60], R103 ;  /* 0x000060671200b986 */ /* 0x000fe2000c101112 */
[----:B------:R-:W-:-:S03]  /*7ae0*/  ISETP.LT.OR P3, PT, R6, 0x69, !P0 ;  /* 0x000000690600780c */ /* 0x000fc60004761670 */
        /* <DEDUP_REMOVED lines=12> */
[C---:B------:R-:W-:Y:S01]  /*7bb0*/  ISETP.LT.OR P1, PT, R6.reuse, 0x7a, !P1 ;  /* 0x0000007a0600780c */ /* 0x040fe20004f21670 */
[----:B------:R2:W-:Y:S01]  /*7bc0*/  @!P5 STG.E.U8 desc[UR18][R20.64+0x70], R95 ;  /* 0x0000705f1400d986 */ /* 0x0005e2000c101112 */
[C---:B------:R-:W-:Y:S02]  /*7bd0*/  ISETP.LT.OR P5, PT, R6.reuse, 0x72, !P0 ;  /* 0x000000720600780c */ /* 0x040fe400047a1670 */
[----:B0-----:R-:W-:Y:S01]  /*7be0*/  F2FP.SATFINITE.E5M2.F32.PACK_AB_MERGE_C R5, RZ, R90, RZ ;  /* 0x0000005aff05723e */ /* 0x001fe200048060ff */
[----:B------:R2:W-:Y:S01]  /*7bf0*/  @!P6 STG.E.U8 desc[UR18][R20.64+0x71], R91 ;  /* 0x0000715b1400e986 */ /* 0x0005e2000c101112 */
[C---:B------:R-:W-:Y:S02]  /*7c00*/  ISETP.LT.OR P6, PT, R6.reuse, 0x79, !P0 ;  /* 0x000000790600780c */ /* 0x040fe400047c1670 */
[----:B------:R-:W-:Y:S01]  /*7c10*/  ISETP.LT.OR P0, PT, R6, 0x7a, !P0 ;  /* 0x0000007a0600780c */ /* 0x000fe20004701670 */
[----:B------:R2:W-:Y:S01]  /*7c20*/  @!P3 STG.E.U8 desc[UR18][R18.64+0x70], R93 ;  /* 0x0000705d1200b986 */ /* 0x0005e2000c101112 */
[----:B-1----:R-:W-:-:S05]  /*7c30*/  F2FP.SATFINITE.E5M2.F32.PACK_AB_MERGE_C R25, RZ, R22, RZ ;  /* 0x00000016ff19723e */ /* 0x002fca00048060ff */
[----:B------:R2:W-:Y:S04]  /*7c40*/  @!P5 STG.E.U8 desc[UR18][R18.64+0x71], R5 ;  /* 0x000071051200d986 */ /* 0x0005e8000c101112 */
[----:B------:R2:W-:Y:S04]  /*7c50*/  @!P4 STG.E.U8 desc[UR18][R20.64+0x78], R23 ;  /* 0x000078171400c986 */ /* 0x0005e8000c101112 */
[----:B------:R2:W-:Y:S04]  /*7c60*/  @!P1 STG.E.U8 desc[UR18][R20.64+0x79], R25 ;  /* 0x0000791914009986 */ /* 0x0005e8000c101112 */
[----:B------:R2:W-:Y:S04]  /*7c70*/  @!P6 STG.E.U8 desc[UR18][R18.64+0x78], R89 ;  /* 0x000078591200e986 */ /* 0x0005e8000c101112 */
[----:B------:R2:W-:Y:S02]  /*7c80*/  @!P0 STG.E.U8 desc[UR18][R18.64+0x79], R27 ;  /* 0x0000791b12008986 */ /* 0x0005e4000c101112 */
.L_x_170:
[----:B------:R-:W-:Y:S05]  /*7c90*/  BSYNC B0 ;  /* 0x0000000000007941 */ /* 0x000fea0003800000 */
.L_x_40:
[C---:B------:R-:W-:Y:S01]  /*7ca0*/  LEA R2, P0, R8.reuse, R2, 0x1 ;  /* 0x0000000208027211 */ /* 0x040fe200078008ff */
[----:B------:R-:W-:Y:S01]  /*7cb0*/  ULDC.64 UR6, c[0x0][0x650] ;  /* 0x0001940000067ab9 */ /* 0x000fe20000000a00 */
[----:B-----5:R-:W-:Y:S01]  /*7cc0*/  IMAD.U32 R4, RZ, RZ, UR16 ;  /* 0x00000010ff047e24 */ /* 0x020fe2000f8e00ff */
[----:B0-2---:R-:W-:Y:S01]  /*7cd0*/  PRMT R18, RZ, 0x7610, R18 ;  /* 0x00007610ff127816 */ /* 0x005fe20000000012 */
[----:B------:R-:W-:Y:S01]  /*7ce0*/  IMAD.MOV.U32 R6, RZ, RZ, -0x1 ;  /* 0xffffffffff067424 */ /* 0x000fe200078e00ff */
[----:B------:R-:W-:Y:S01]  /*7cf0*/  LEA.HI.X R3, R8, R3, R0, 0x1, P0 ;  /* 0x0000000308037211 */ /* 0x000fe200000f0c00 */
[----:B------:R0:W-:Y:S01]  /*7d00*/  SYNCS.ARRIVE.TRANS64.A1T0 RZ, [R4+UR21], RZ ;  /* 0x000000ff04ff79a7 */ /* 0x0001e20008100015 */
[----:B------:R-:W-:Y:S01]  /*7d10*/  ISETP.GE.U32.AND P0, PT, R2, UR6, PT ;  /* 0x0000000602007c0c */ /* 0x000fe2000bf06070 */
[----:B------:R-:W-:-:S03]  /*7d20*/  IMAD.MOV.U32 R5, RZ, RZ, -0x1 ;  /* 0xffffffffff057424 */ /* 0x000fc600078e00ff */
[----:B------:R-:W-:Y:S01]  /*7d30*/  ISETP.GE.U32.AND.EX P0, PT, R3, UR7, PT, P0 ;  /* 0x0000000703007c0c */ /* 0x000fe2000bf06100 */
[----:B0-----:R-:W-:-:S12]  /*7d40*/  IMAD.MOV.U32 R4, RZ, RZ, -0x1 ;  /* 0xffffffffff047424 */ /* 0x001fd800078e00ff */
[----:B------:R-:W-:Y:S05]  /*7d50*/  @P0 BRA `(.L_x_171) ;  /* 0x0000000400600947 */ /* 0x000fea0003800000 */
[----:B------:R-:W0:Y:S01]  /*7d60*/  S2R R28, SR_CTAID.X ;  /* 0x00000000001c7919 */ /* 0x000e220000002500 */
[----:B------:R-:W2:Y:S01]  /*7d70*/  LDC.64 R22, c[0x0][0x628] ;  /* 0x00018a00ff167b82 */ /* 0x000ea20000000a00 */
[----:B------:R-:W-:Y:S01]  /*7d80*/  ULDC UR6, c[0x0][0x150] ;  /* 0x0000540000067ab9 */ /* 0x000fe20000000800 */
[----:B-1--4-:R-:W-:Y:S01]  /*7d90*/  IMAD.MOV.U32 R20, RZ, RZ, R2 ;  /* 0x000000ffff147224 */ /* 0x012fe200078e0002 */
[----:B------:R-:W1:Y:S01]  /*7da0*/  S2R R30, SR_CTAID.Y ;  /* 0x00000000001e7919 */ /* 0x000e620000002600 */
[----:B------:R-:W-:-:S04]  /*7db0*/  IMAD.MOV.U32 R21, RZ, RZ, R3 ;  /* 0x000000ffff157224 */ /* 0x000fc800078e0003 */
[----:B------:R-:W4:Y:S08]  /*7dc0*/  LDC R31, c[0x0][0x144] ;  /* 0x00005100ff1f7b82 */ /* 0x000f300000000800 */
[----:B------:R-:W1:Y:S08]  /*7dd0*/  LDC R6, c[0x0][0x630] ;  /* 0x00018c00ff067b82 */ /* 0x000e700000000800 */
[----:B------:R-:W1:Y:S01]  /*7de0*/  LDC.64 R26, c[0x0][0x620] ;  /* 0x00018800ff1a7b82 */ /* 0x000e620000000a00 */
[----:B--2---:R-:W-:-:S04]  /*7df0*/  ISETP.NE.U32.AND P0, PT, R22, RZ, PT ;  /* 0x000000ff1600720c */ /* 0x004fc80003f05070 */
[----:B------:R-:W-:Y:S02]  /*7e00*/  ISETP.NE.AND.EX P0, PT, R23, RZ, PT, P0 ;  /* 0x000000ff1700720c */ /* 0x000fe40003f05300 */
[----:B0-----:R-:W-:-:S05]  /*7e10*/  I2FP.F32.U32 R4, R28 ;  /* 0x0000001c00047245 */ /* 0x001fca0000201000 */
[----:B------:R-:W-:-:S04]  /*7e20*/  FMUL R4, R4, UR6 ;  /* 0x0000000604047c20 */ /* 0x000fc80008400000 */
[----:B------:R0:W2:Y:S02]  /*7e30*/  F2I.U32.TRUNC.NTZ R29, R4 ;  /* 0x00000004001d7305 */ /* 0x0000a4000020f000 */
[----:B----4-:R-:W-:Y:S05]  /*7e40*/  @!P0 BRA `(.L_x_172) ;  /* 0x0000000000288947 */ /* 0x010fea0003800000 */
[----:B------:R-:W4:Y:S02]  /*7e50*/  LDC R5, c[0x0][0x634] ;  /* 0x00018d00ff057b82 */ /* 0x000f240000000800 */
[----:B----4-:R-:W-:-:S05]  /*7e60*/  IADD3 R21, P0, R2, R5, RZ ;  /* 0x0000000502157210 */ /* 0x010fca0007f1e0ff */
[----:B---3--:R-:W-:-:S04]  /*7e70*/  IMAD.X R25, RZ, RZ, R3, P0 ;  /* 0x000000ffff197224 */ /* 0x008fc800000e0603 */
[----:B0-----:R-:W-:-:S04]  /*7e80*/  IMAD.WIDE.U32 R4, R25, R22, RZ ;  /* 0x0000001619047225 */ /* 0x001fc800078e00ff */
[----:B------:R-:W-:-:S04]  /*7e90*/  IMAD.WIDE.U32 R18, P0, R21, R23, R4 ;  /* 0x0000001715127225 */ /* 0x000fc80007800004 */
[----:B------:R-:W-:-:S04]  /*7ea0*/  IMAD.WIDE.U32 R4, R21, R22, RZ ;  /* 0x0000001615047225 */ /* 0x000fc800078e00ff */
[----:B------:R-:W-:Y:S01]  /*7eb0*/  IMAD.X R21, RZ, RZ, RZ, P0 ;  /* 0x000000ffff157224 */ /* 0x000fe200000e06ff */
[----:B------:R-:W-:Y:S01]  /*7ec0*/  IADD3 RZ, P0, R5, R18, RZ ;  /* 0x0000001205ff7210 */ /* 0x000fe20007f1e0ff */
[----:B------:R-:W-:-:S04]  /*7ed0*/  IMAD.MOV.U32 R20, RZ, RZ, R19 ;  /* 0x000000ffff147224 */ /* 0x000fc800078e0013 */
[----:B------:R-:W-:-:S08]  /*7ee0*/  IMAD.WIDE.U32.X R20, R25, R23, R20, P0 ;  /* 0x0000001719147225 */ /* 0x000fd000000e0414 */
.L_x_172:
[-CC-:B-1-3--:R-:W-:Y:S01]  /*7ef0*/  SHF.R.U64 R24, R20, R6.reuse, R21.reuse ;  /* 0x0000000614187219 */ /* 0x18afe20000001215 */
[----:B------:R-:W1:Y:S01]  /*7f00*/  LDC.64 R34, c[0x0][0x640] ;  /* 0x00019000ff227b82 */ /* 0x000e620000000a00 */
[----:B0-----:R-:W-:Y:S01]  /*7f10*/  SHF.R.U32.HI R4, RZ, R6, R21 ;  /* 0x00000006ff047219 */ /* 0x001fe20000011615 */
[----:B--2---:R-:W-:Y:S01]  /*7f20*/  IMAD.MOV R29, RZ, RZ, -R29 ;  /* 0x000000ffff1d7224 */ /* 0x004fe200078e0a1d */
[----:B------:R-:W-:Y:S01]  /*7f30*/  IADD3 R19, P0, RZ, -R24, RZ ;  /* 0x80000018ff137210 */ /* 0x000fe20007f1e0ff */
[----:B------:R-:W-:Y:S01]  /*7f40*/  ULDC UR6, c[0x0][0x154] ;  /* 0x0000550000067ab9 */ /* 0x000fe20000000800 */
[----:B------:R-:W-:Y:S02]  /*7f50*/  IMAD.MOV.U32 R21, RZ, RZ, 0x1 ;  /* 0x00000001ff157424 */ /* 0x000fe400078e00ff */
[----:B------:R-:W-:Y:S01]  /*7f60*/  IMAD R29, R31, R29, R28 ;  /* 0x0000001d1f1d7224 */ /* 0x000fe200078e021c */
[----:B------:R-:W0:Y:S01]  /*7f70*/  LDC R18, c[0x0][0x618] ;  /* 0x00018600ff127b82 */ /* 0x000e220000000800 */
[----:B------:R-:W-:-:S04]  /*7f80*/  IMAD.X R5, RZ, RZ, ~R4, P0 ;  /* 0x000000ffff057224 */ /* 0x000fc800000e0e04 */
[-C--:B------:R-:W-:Y:S02]  /*7f90*/  IMAD R6, R5, R26.reuse, RZ ;  /* 0x0000001a05067224 */ /* 0x080fe400078e02ff */
[C---:B------:R-:W-:Y:S01]  /*7fa0*/  IMAD.WIDE.U32 R4, R19.reuse, R26, R2 ;  /* 0x0000001a13047225 */ /* 0x040fe200078e0002 */
[----:B------:R-:W2:Y:S03]  /*7fb0*/  LDC R20, c[0x0][0x608] ;  /* 0x00018200ff147b82 */ /* 0x000ea60000000800 */
[----:B------:R-:W-:Y:S01]  /*7fc0*/  IMAD R19, R19, R27, R6 ;  /* 0x0000001b13137224 */ /* 0x000fe200078e0206 */
[----:B------:R-:W-:-:S03]  /*7fd0*/  I2FP.F32.U32 R6, R30 ;  /* 0x0000001e00067245 */ /* 0x000fc60000201000 */
[----:B------:R-:W-:Y:S01]  /*7fe0*/  IMAD.IADD R5, R5, 0x1, R19 ;  /* 0x0000000105057824 */ /* 0x000fe200078e0213 */
[----:B------:R-:W3:Y:S01]  /*7ff0*/  LDC R32, c[0x0][0x658] ;  /* 0x00019600ff207b82 */ /* 0x000ee20000000800 */
[----:B-1----:R-:W-:Y:S01]  /*8000*/  ISETP.NE.U32.AND P0, PT, R34, RZ, PT ;  /* 0x000000ff2200720c */ /* 0x002fe20003f05070 */
[----:B------:R-:W-:-:S03]  /*8010*/  IMAD.MOV.U32 R19, RZ, RZ, -0x1 ;  /* 0xffffffffff137424 */ /* 0x000fc600078e00ff */
[----:B------:R-:W-:-:S03]  /*8020*/  ISETP.NE.AND.EX P0, PT, R35, RZ, PT, P0 ;  /* 0x000000ff2300720c */ /* 0x000fc60003f05300 */
[----:B------:R-:W1:Y:S01]  /*8030*/  LDC R27, c[0x0][0x148] ;  /* 0x00005200ff1b7b82 */ /* 0x000e620000000800 */
[-CC-:B0-----:R-:W-:Y:S02]  /*8040*/  SHF.R.U64 R22, R4, R18.reuse, R5.reuse ;  /* 0x0000001204167219 */ /* 0x181fe40000001205 */
[----:B------:R-:W-:Y:S01]  /*8050*/  SHF.R.U32.HI R5, RZ, R18, R5 ;  /* 0x00000012ff057219 */ /* 0x000fe20000011605 */
[----:B------:R-:W-:-:S04]  /*8060*/  FMUL R18, R6, UR6 ;  /* 0x0000000606127c20 */ /* 0x000fc80008400000 */
[----:B------:R-:W0:Y:S01]  /*8070*/  LDC R28, c[0x0][0x600] ;  /* 0x00018000ff1c7b82 */ /* 0x000e220000000800 */
[----:B------:R4:W0:Y:S01]  /*8080*/  F2I.U32.TRUNC.NTZ R25, R18 ;  /* 0x0000001200197305 */ /* 0x000822000020f000 */
[-CC-:B--2---:R-:W-:Y:S02]  /*8090*/  SHF.R.U64 R6, R22, R20.reuse, R5.reuse ;  /* 0x0000001416067219 */ /* 0x184fe40000001205 */
[----:B------:R-:W-:-:S04]  /*80a0*/  SHF.R.U32.HI R5, RZ, R20, R5 ;  /* 0x00000014ff057219 */ /* 0x000fc80000011605 */
[----:B------:R-:W2:Y:S01]  /*80b0*/  LDC R33, c[0x0][0x648] ;  /* 0x00019200ff217b82 */ /* 0x000ea20000000800 */
[-CC-:B---3--:R-:W-:Y:S02]  /*80c0*/  SHF.R.U64 R26, R6, R32.reuse, R5.reuse ;  /* 0x00000020061a7219 */ /* 0x188fe40000001205 */
[-C--:B------:R-:W-:Y:S02]  /*80d0*/  SHF.L.U32 R19, R19, R32.reuse, RZ ;  /* 0x0000002013137219 */ /* 0x080fe400000006ff */
[-C--:B------:R-:W-:Y:S01]  /*80e0*/  SHF.R.U32.HI R5, RZ, R32.reuse, R5 ;  /* 0x00000020ff057219 */ /* 0x080fe20000011605 */
[----:B------:R-:W-:Y:S01]  /*80f0*/  IMAD.MOV.U32 R4, RZ, RZ, R26 ;  /* 0x000000ffff047224 */ /* 0x000fe200078e001a */
[----:B------:R-:W-:Y:S01]  /*8100*/  SHF.L.U32 R32, R21, R32, RZ ;  /* 0x0000002015207219 */ /* 0x000fe200000006ff */
[----:B------:R-:W3:Y:S01]  /*8110*/  LDC R36, c[0x0][0x638] ;  /* 0x00018e00ff247b82 */ /* 0x000ee20000000800 */
[----:B------:R-:W-:-:S07]  /*8120*/  LOP3.LUT R31, RZ, R19, RZ, 0x33, !PT ;  /* 0x00000013ff1f7212 */ /* 0x000fce00078e33ff */
[----:B------:R-:W0:Y:S01]  /*8130*/  LDC R37, c[0x0][0x610] ;  /* 0x00018400ff257b82 */ /* 0x000e220000000800 */
[----:B----4-:R-:W-:Y:S05]  /*8140*/  @!P0 BRA `(.L_x_173) ;  /* 0x0000000000288947 */ /* 0x010fea0003800000 */
[----:B------:R-:W4:Y:S02]  /*8150*/  LDC R21, c[0x0][0x64c] ;  /* 0x00019300ff157b82 */ /* 0x000f240000000800 */
[----:B----4-:R-:W-:-:S05]  /*8160*/  IADD3 R21, P0, R26, R21, RZ ;  /* 0x000000151a157210 */ /* 0x010fca0007f1e0ff */
        /* <DEDUP_REMOVED lines=8> */
.L_x_173:
[----:B--2---:R-:W-:Y:S01]  /*81f0*/  SHF.R.U64 R4, R4, R33, R5 ;  /* 0x0000002104047219 */ /* 0x004fe20000001205 */
[----:B0-----:R-:W-:Y:S01]  /*8200*/  VIADD R21, R28, 0xffffffff ;  /* 0xffffffff1c157836 */ /* 0x001fe20000000000 */
[----:B------:R-:W-:Y:S01]  /*8210*/  LOP3.LUT R19, R6, R31, RZ, 0xc0, !PT ;  /* 0x0000001f06137212 */ /* 0x000fe200078ec0ff */
[----:B------:R-:W-:Y:S02]  /*8220*/  IMAD.MOV R25, RZ, RZ, -R25 ;  /* 0x000000ffff197224 */ /* 0x000fe400078e0a19 */
[----:B------:R-:W-:Y:S02]  /*8230*/  IMAD.MOV R5, RZ, RZ, -R4 ;  /* 0x000000ffff057224 */ /* 0x000fe400078e0a04 */
[----:B------:R-:W-:Y:S01]  /*8240*/  IMAD R6, R32, R4, R19 ;  /* 0x0000000420067224 */ /* 0x000fe200078e0213 */
[----:B------:R-:W-:Y:S01]  /*8250*/  LOP3.LUT R19, R22, R21, RZ, 0xc0, !PT ;  /* 0x0000001516137212 */ /* 0x000fe200078ec0ff */
[----:B-1----:R-:W-:Y:S02]  /*8260*/  @P2 IMAD R29, R27, R25, R30 ;  /* 0x000000191b1d2224 */ /* 0x002fe400078e021e */
[----:B---3--:R-:W-:-:S02]  /*8270*/  IMAD R4, R5, R36, R26 ;  /* 0x0000002405047224 */ /* 0x008fc400078e021a */
[----:B------:R-:W-:Y:S02]  /*8280*/  IMAD R6, R6, R37, R29 ;  /* 0x0000002506067224 */ /* 0x000fe400078e021d */
[----:B------:R-:W-:Y:S02]  /*8290*/  IMAD R19, R4, R28, R19 ;  /* 0x0000001c04137224 */ /* 0x000fe400078e0213 */
[----:B------:R-:W-:Y:S02]  /*82a0*/  IMAD.MOV.U32 R18, RZ, RZ, 0x1 ;  /* 0x00000001ff127424 */ /* 0x000fe400078e00ff */
[----:B------:R-:W-:Y:S01]  /*82b0*/  IMAD.MOV.U32 R4, RZ, RZ, R24 ;  /* 0x000000ffff047224 */ /* 0x000fe200078e0018 */
[----:B------:R-:W-:Y:S02]  /*82c0*/  SEL R5, R19, R6, !P2 ;  /* 0x0000000613057207 */ /* 0x000fe40005000000 */
[----:B------:R-:W-:-:S07]  /*82d0*/  SEL R6, R6, R19, !P2 ;  /* 0x0000001306067207 */ /* 0x000fce0005000000 */
.L_x_171:
[----:B------:R-:W-:Y:S02]  /*82e0*/  LOP3.LUT P0, RZ, R18, 0xff, RZ, 0xc0, !PT ;  /* 0x000000ff12ff7812 */ /* 0x000fe4000780c0ff */
[----:B------:R-:W-:-:S11]  /*82f0*/  LOP3.LUT R150, R150, 0x1, RZ, 0x3c, !PT ;  /* 0x0000000196967812 */ /* 0x000fd600078e3cff */
[----:B------:R-:W-:Y:S05]  /*8300*/  @P0 BRA `(.L_x_174) ;  /* 0xffffff9400400947 */ /* 0x000fea000383ffff */
[----:B------:R-:W-:Y:S05]  /*8310*/  EXIT ;  /* 0x000000000000794d */ /* 0x000fea0003800000 */
.L_x_18:
[----:B------:R-:W-:-:S08]  /*8320*/  ISETP.NE.AND P0, PT, R18, RZ, PT ;  /* 0x000000ff1200720c */ /* 0x000fd00003f05270 */
[----:B--23-5:R-:W0:-:S00]  /*8330*/  USETMAXREG.DEALLOC.CTAPOOL 0x28 ;  /* 0x00000028000079c8 */ /* 0x02ce0000080e0500 */
[----:B------:R-:W-:Y:S05]  /*8340*/  @P0 EXIT ;  /* 0x000000000000094d */ /* 0x000fea0003800000 */
[----:B0-----:R-:W-:Y:S01]  /*8350*/  LOP3.LUT P0, RZ, R20, 0xff, RZ, 0xc0, !PT ;  /* 0x000000ff14ff7812 */ /* 0x001fe2000780c0ff */
[----:B------:R-:W-:Y:S02]  /*8360*/  IMAD.MOV.U32 R12, RZ, RZ, 0x1 ;  /* 0x00000001ff0c7424 */ /* 0x000fe400078e00ff */
[----:B------:R-:W-:-:S10]  /*8370*/  IMAD.MOV.U32 R15, RZ, RZ, RZ ;  /* 0x000000ffff0f7224 */ /* 0x000fd400078e00ff */
[----:B------:R-:W-:Y:S05]  /*8380*/  @!P0 BRA `(.L_x_175) ;  /* 0x0000000c00608947 */ /* 0x000fea0003800000 */
[----:B------:R-:W0:Y:S01]  /*8390*/  S2UR UR9, SR_CgaCtaId ;  /* 0x00000000000979c3 */ /* 0x000e220000008800 */
[----:B------:R-:W-:Y:S01]  /*83a0*/  ULDC UR5, c[0x0][0x658] ;  /* 0x0001960000057ab9 */ /* 0x000fe20000000800 */
[----:B------:R-:W-:Y:S01]  /*83b0*/  UMOV UR10, 0xffffffff ;  /* 0xffffffff000a7882 */ /* 0x000fe20000000000 */
[----:B------:R-:W-:Y:S01]  /*83c0*/  UMOV UR11, 0x1 ;  /* 0x00000001000b7882 */ /* 0x000fe20000000000 */
[----:B------:R-:W-:Y:S01]  /*83d0*/  USHF.L.U32 UR10, UR10, UR5, URZ ;  /* 0x000000050a0a7299 */ /* 0x000fe2000800063f */
[----:B------:R-:W-:Y:S01]  /*83e0*/  LOP3.LUT P0, RZ, R11, 0x1f, RZ, 0xc0, !PT ;  /* 0x0000001f0bff7812 */ /* 0x000fe2000780c0ff */
[----:B------:R-:W-:Y:S01]  /*83f0*/  BSSY B0, `(.L_x_175) ;  /* 0x00000d1000007945 */ /* 0x000fe20003800000 */
[C---:B------:R-:W-:Y:S01]  /*8400*/  ISETP.NE.AND P3, PT, R10.reuse, RZ, PT ;  /* 0x000000ff0a00720c */ /* 0x040fe20003f65270 */
[----:B------:R-:W-:Y:S01]  /*8410*/  ULOP3.LUT UR14, URZ, UR10, URZ, 0x33, !UPT ;  /* 0x0000000a3f0e7292 */ /* 0x000fe2000f8e333f */
[----:B------:R-:W-:Y:S01]  /*8420*/  ISETP.NE.OR P0, PT, R10, RZ, !P0 ;  /* 0x000000ff0a00720c */ /* 0x000fe20004705670 */
[----:B------:R-:W-:Y:S01]  /*8430*/  IMAD.MOV.U32 R14, RZ, RZ, 0x1 ;  /* 0x00000001ff0e7424 */ /* 0x000fe200078e00ff */
[----:B------:R-:W-:Y:S01]  /*8440*/  LOP3.LUT R13, R7, 0x2, RZ, 0xfc, !PT ;  /* 0x00000002070d7812 */ /* 0x000fe200078efcff */
[----:B------:R-:W-:Y:S01]  /*8450*/  IMAD.MOV.U32 R12, RZ, RZ, 0x1 ;  /* 0x00000001ff0c7424 */ /* 0x000fe200078e00ff */
[----:B------:R-:W-:Y:S01]  /*8460*/  ULDC UR4, c[0x0][0x600] ;  /* 0x0001800000047ab9 */ /* 0x000fe20000000800 */
[----:B------:R-:W-:Y:S01]  /*8470*/  IMAD.MOV.U32 R15, RZ, RZ, RZ ;  /* 0x000000ffff0f7224 */ /* 0x000fe200078e00ff */
[----:B------:R-:W-:Y:S01]  /*8480*/  UMOV UR15, 0x55 ;  /* 0x00000055000f7882 */ /* 0x000fe20000000000 */
[----:B------:R-:W-:-:S02]  /*8490*/  UIADD3 UR25, UR13, 0x1, URZ ;  /* 0x000000010d197890 */ /* 0x000fc4000fffe03f */
[----:B------:R-:W-:Y:S02]  /*84a0*/  UIADD3 UR4, UR4, -0x1, URZ ;  /* 0xffffffff04047890 */ /* 0x000fe4000fffe03f */
[----:B------:R-:W-:Y:S01]  /*84b0*/  USHF.L.U32 UR5, UR11, UR5, URZ ;  /* 0x000000050b057299 */ /* 0x000fe2000800063f */
[----:B------:R-:W-:Y:S01]  /*84c0*/  ULDC.64 UR26, c[0x0][0x198] ;  /* 0x00006600001a7ab9 */ /* 0x000fe20000000a00 */
[----:B0-----:R-:W-:Y:S02]  /*84d0*/  ULOP3.LUT UR8, UR9, 0x1, URZ, 0xc0, !UPT ;  /* 0x0000000109087892 */ /* 0x001fe4000f8ec03f */
[----:B------:R-:W-:Y:S02]  /*84e0*/  USHF.R.U32.HI UR28, URZ, 0x1, UR9 ;  /* 0x000000013f1c7899 */ /* 0x000fe40008011609 */
[----:B------:R-:W-:Y:S02]  /*84f0*/  USHF.L.U32 UR6, UR9, 0x6, URZ ;  /* 0x0000000609067899 */ /* 0x000fe4000800063f */
[----:B------:R-:W-:-:S02]  /*8500*/  USHF.L.U32 UR7, UR9, 0xc, URZ ;  /* 0x0000000c09077899 */ /* 0x000fc4000800063f */
[----:B------:R-:W-:Y:S02]  /*8510*/  ULOP3.LUT UR9, UR9, 0xfffffffe, URZ, 0xc0, !UPT ;  /* 0xfffffffe09097892 */ /* 0x000fe4000f8ec03f */
[----:B------:R-:W-:Y:S02]  /*8520*/  UISETP.GT.U32.AND UP0, UPT, UR8, 0xffff, UPT ;  /* 0x0000ffff0800788c */ /* 0x000fe4000bf04070 */
[----:B------:R-:W-:Y:S02]  /*8530*/  USHF.L.U32 UR10, UR11, UR9, URZ ;  /* 0x000000090b0a7299 */ /* 0x000fe4000800063f */
[----:B------:R-:W-:Y:S02]  /*8540*/  ULOP3.LUT UR9, UR9, 0x1, URZ, 0xfc, !UPT ;  /* 0x0000000109097892 */ /* 0x000fe4000f8efc3f */
[----:B------:R-:W-:Y:S02]  /*8550*/  USEL UR8, UR8, 0xffff, !UP0 ;  /* 0x0000ffff08087887 */ /* 0x000fe4000c000000 */
[----:B------:R-:W-:-:S02]  /*8560*/  USHF.L.U32 UR9, UR11, UR9, URZ ;  /* 0x000000090b097299 */ /* 0x000fc4000800063f */
[----:B------:R-:W-:Y:S02]  /*8570*/  ULOP3.LUT UR8, UR8, 0xffff, URZ, 0xc0, !UPT ;  /* 0x0000ffff08087892 */ /* 0x000fe4000f8ec03f */
[----:B------:R-:W-:Y:S02]  /*8580*/  ULOP3.LUT UR6, UR6, 0x40, URZ, 0xc0, !UPT ;  /* 0x0000004006067892 */ /* 0x000fe4000f8ec03f */
[----:B------:R-:W-:Y:S02]  /*8590*/  ULOP3.LUT UR7, UR7, 0x1000, URZ, 0xc0, !UPT ;  /* 0x0000100007077892 */ /* 0x000fe4000f8ec03f */
[----:B------:R-:W-:Y:S02]  /*85a0*/  ULOP3.LUT UR20, UR10, UR9, URZ, 0xfc, !UPT ;  /* 0x000000090a147292 */ /* 0x000fe4000f8efc3f */
[----:B------:R-:W-:-:S12]  /*85b0*/  USHF.L.U32 UR15, UR15, UR8, URZ ;  /* 0x000000080f0f7299 */ /* 0x000fd8000800063f */
.L_x_187:
[----:B------:R-:W-:-:S03]  /*85c0*/  UMOV UR8, 0xffffffff ;  /* 0xffffffff00087882 */ /* 0x000fc60000000000 */
[----:B------:R-:W-:Y:S05]  /*85d0*/  BRA.DIV UR8, `(.L_x_176) ;  /* 0x0000001608e47947 */ /* 0x000fea000b800000 */
[----:B------:R-:W-:-:S13]  /*85e0*/  ELECT P1, URZ, PT ;  /* 0x00000000003f782f */ /* 0x000fda0003820000 */
.L_x_214:
[----:B------:R-:W0:Y:S01]  /*85f0*/  LDC R10, c[0x0][0x28c] ;  /* 0x0000a300ff0a7b82 */ /* 0x000e220000000800 */
[----:B------:R-:W-:Y:S01]  /*8600*/  BSSY B1, `(.L_x_177) ;  /* 0x000003c000017945 */ /* 0x000fe20003800000 */
[----:B0-----:R-:W-:-:S13]  /*8610*/  ISETP.LT.OR P1, PT, R10, 0x1, !P1 ;  /* 0x000000010a00780c */ /* 0x001fda0004f21670 */
[----:B------:R-:W-:Y:S05]  /*8620*/  @P1 BRA `(.L_x_178) ;  /* 0x0000000000e41947 */ /* 0x000fea0003800000 */
[----:B------:R-:W-:Y:S01]  /*8630*/  LEA R10, R6, UR28, 0x2 ;  /* 0x0000001c060a7c11 */ /* 0x000fe2000f8e10ff */
[----:B------:R-:W-:Y:S01]  /*8640*/  IMAD.MOV.U32 R18, RZ, RZ, RZ ;  /* 0x000000ffff127224 */ /* 0x000fe200078e00ff */
[----:B------:R-:W-:Y:S01]  /*8650*/  LEA R16, R5, UR6, 0x7 ;  /* 0x0000000605107c11 */ /* 0x000fe2000f8e38ff */
[----:B------:R-:W-:Y:S02]  /*8660*/  IMAD.U32 R20, RZ, RZ, UR25 ;  /* 0x00000019ff147e24 */ /* 0x000fe4000f8e00ff */
[----:B------:R-:W-:Y:S02]  /*8670*/  IMAD.MOV.U32 R5, RZ, RZ, R12 ;  /* 0x000000ffff057224 */ /* 0x000fe400078e000c */
[----:B------:R-:W-:Y:S02]  /*8680*/  IMAD.MOV.U32 R6, RZ, RZ, R15 ;  /* 0x000000ffff067224 */ /* 0x000fe400078e000f */
[----:B------:R-:W-:-:S07]  /*8690*/  IMAD.SHL.U32 R17, R10, 0x10, RZ ;  /* 0x000000100a117824 */ /* 0x000fce00078e00ff */
.L_x_182:
[----:B------:R-:W0:Y:S01]  /*86a0*/  S2R R11, SR_CgaCtaId ;  /* 0x00000000000b7919 */ /* 0x000e220000008800 */
[----:B------:R-:W-:-:S04]  /*86b0*/  MOV R10, 0x400 ;  /* 0x00000400000a7802 */ /* 0x000fc80000000f00 */
[----:B0-----:R-:W-:Y:S02]  /*86c0*/  LEA R21, R11, R10, 0x18 ;  /* 0x0000000a0b157211 */ /* 0x001fe400078ec0ff */
[----:B------:R-:W-:Y:S01]  /*86d0*/  SHF.L.U32 R10, R5, 0x1f, RZ ;  /* 0x0000001f050a7819 */ /* 0x000fe200000006ff */
[----:B------:R-:W0:Y:S02]  /*86e0*/  @!P3 LDC R11, c[0x0][0x500] ;  /* 0x00014000ff0bbb82 */ /* 0x000e240000000800 */
[----:B------:R-:W-:-:S04]  /*86f0*/  IMAD R19, R6, 0x8, R21 ;  /* 0x0000000806137824 */ /* 0x000fc800078e0215 */
[----:B------:R-:W1:Y:S02]  /*8700*/  SYNCS.PHASECHK.TRANS64.TRYWAIT P1, [R19+URZ+0x90], R10 ;  /* 0x0000900a130075a7 */ /* 0x000e64000802017f */
[----:B-1----:R-:W-:Y:S05]  /*8710*/  @!P1 BRA `(.L_x_179) ;  /* 0x0000001400b49947 */ /* 0x002fea0003800000 */
.L_x_215:
[----:B-1----:R-:W-:Y:S01]  /*8720*/  PRMT R10, R13, 0x9910, RZ ;  /* 0x000099100d0a7816 */ /* 0x002fe200000000ff */
[----:B0-----:R0:W-:Y:S03]  /*8730*/  @!P3 SYNCS.ARRIVE.TRANS64 RZ, [R19+URZ], R11 ;  /* 0x0000000b13ffb9a7 */ /* 0x0011e6000800003f */
[----:B------:R-:W-:-:S13]  /*8740*/  ISETP.NE.AND P1, PT, R10, 0x2, PT ;  /* 0x000000020a00780c */ /* 0x000fda0003f25270 */
[----:B0-----:R-:W-:Y:S05]  /*8750*/  @P1 BRA `(.L_x_180) ;  /* 0x0000000000041947 */ /* 0x001fea0003800000 */
[----:B------:R-:W-:Y:S01]  /*8760*/  BPT.TRAP 0x1 ;  /* 0x000000040000795c */ /* 0x000fe20000300000 */
.L_x_180:
[----:B------:R-:W-:Y:S05]  /*8770*/  @P0 BRA `(.L_x_181) ;  /* 0x0000000000040947 */ /* 0x000fea0003800000 */
[----:B------:R-:W-:Y:S01]  /*8780*/  BPT.TRAP 0x1 ;  /* 0x000000040000795c */ /* 0x000fe20000300000 */
.L_x_181:
[----:B------:R-:W-:Y:S01]  /*8790*/  LEA R10, R6, UR28, 0x2 ;  /* 0x0000001c060a7c11 */ /* 0x000fe2000f8e10ff */
[----:B------:R-:W-:Y:S01]  /*87a0*/  VIADD R20, R20, 0xffffffff ;  /* 0xffffffff14147836 */ /* 0x000fe20000000000 */
[----:B------:R-:W-:Y:S01]  /*87b0*/  R2UR UR11, R6 ;  /* 0x00000000060b72ca */ /* 0x000fe200000e0000 */
[----:B------:R-:W-:Y:S01]  /*87c0*/  UIADD3 UR16, UP0, UR26, 0xf0, URZ ;  /* 0x000000f01a107890 */ /* 0x000fe2000ff1e03f */
[----:B------:R-:W-:Y:S01]  /*87d0*/  R2UR UR22, R21 ;  /* 0x00000000151672ca */ /* 0x000fe200000e0000 */
[----:B------:R-:W-:Y:S01]  /*87e0*/  IMAD.U32 R10, R10, 0x400, R21 ;  /* 0x000004000a0a7824 */ /* 0x000fe200078e0015 */
[----:B------:R-:W-:Y:S01]  /*87f0*/  R2UR UR23, R17 ;  /* 0x00000000111772ca */ /* 0x000fe200000e0000 */
[----:B------:R-:W-:Y:S01]  /*8800*/  UIADD3 UR30, UP1, UR26, 0x1f0, URZ ;  /* 0x000001f01a1e7890 */ /* 0x000fe2000ff3e03f */
[----:B------:R-:W-:Y:S01]  /*8810*/  R2UR UR9, R19 ;  /* 0x00000000130972ca */ /* 0x000fe200000e0000 */
[----:B------:R-:W-:Y:S01]  /*8820*/  UIADD3.X UR17, URZ, UR27, URZ, UP0, !UPT ;  /* 0x0000001b3f117290 */ /* 0x000fe200087fe43f */
[----:B------:R-:W-:Y:S01]  /*8830*/  R2UR UR8, R10 ;  /* 0x000000000a0872ca */ /* 0x000fe200000e0000 */
[----:B------:R-:W-:Y:S01]  /*8840*/  UPRMT UR21, URZ, 0x5410, UR15 ;  /* 0x000054103f157896 */ /* 0x000fe2000800000f */
[----:B------:R-:W-:Y:S01]  /*8850*/  R2UR UR10, R18 ;  /* 0x00000000120a72ca */ /* 0x000fe200000e0000 */
[----:B------:R-:W-:Y:S01]  /*8860*/  VIADD R6, R6, 0x1 ;  /* 0x0000000106067836 */ /* 0x000fe20000000000 */
[----:B------:R-:W-:Y:S01]  /*8870*/  R2UR UR12, R4 ;  /* 0x00000000040c72ca */ /* 0x000fe200000e0000 */
[----:B------:R-:W-:Y:S01]  /*8880*/  ULEA UR11, UR11, UR7, 0xd ;  /* 0x000000070b0b7291 */ /* 0x000fe2000f8e683f */
[----:B------:R-:W-:Y:S01]  /*8890*/  R2UR UR24, R16 ;  /* 0x00000000101872ca */ /* 0x000fe200000e0000 */
[----:B------:R-:W-:Y:S01]  /*88a0*/  UPRMT UR29, URZ, 0x5410, UR20 ;  /* 0x000054103f1d7896 */ /* 0x000fe20008000014 */
[----:B------:R-:W-:Y:S01]  /*88b0*/  ISETP.GT.AND P4, PT, R20, 0x1, PT ;  /* 0x000000011400780c */ /* 0x000fe20003f84270 */
[----:B------:R-:W-:Y:S01]  /*88c0*/  UIADD3 UR22, UR22, 0x12200, UR11 ;  /* 0x0001220016167890 */ /* 0x000fe2000fffe00b */
[----:B------:R-:W-:Y:S01]  /*88d0*/  ISETP.NE.AND P1, PT, R6, 0x12, PT ;  /* 0x000000120600780c */ /* 0x000fe20003f25270 */
[----:B------:R-:W-:Y:S01]  /*88e0*/  UIADD3.X UR31, URZ, UR27, URZ, UP1, !UPT ;  /* 0x0000001b3f1f7290 */ /* 0x000fe20008ffe43f */
[----:B------:R-:W-:Y:S01]  /*88f0*/  VIADD R18, R18, 0x40 ;  /* 0x0000004012127836 */ /* 0x000fe20000000000 */
[----:B------:R-:W-:Y:S01]  /*8900*/  UIADD3 UR8, UR8, 0x200, URZ ;  /* 0x0000020008087890 */ /* 0x000fe2000fffe03f */
[----:B------:R-:W-:Y:S01]  /*8910*/  SEL R10, RZ, 0x1, P1 ;  /* 0x00000001ff0a7807 */ /* 0x000fe20000800000 */
[----:B------:R-:W-:Y:S01]  /*8920*/  UMOV UR18, 0x0 ;  /* 0x0000000000127882 */ /* 0x000fe20000000000 */
[----:B------:R-:W-:Y:S01]  /*8930*/  UMOV UR19, 0x10000000 ;  /* 0x1000000000137882 */ /* 0x000fe20000000000 */
[----:B------:R-:W-:Y:S01]  /*8940*/  UMOV UR11, UR23 ;  /* 0x00000017000b7c82 */ /* 0x000fe20008000000 */
[----:B------:R-:W-:-:S02]  /*8950*/  LOP3.LUT R5, R5, R10, RZ, 0x3c, !PT ;  /* 0x0000000a05057212 */ /* 0x000fc400078e3cff */
[----:B------:R-:W-:Y:S02]  /*8960*/  SEL R6, R6, RZ, P1 ;  /* 0x000000ff06067207 */ /* 0x000fe40000800000 */
[----:B------:R0:W-:Y:S02]  /*8970*/  UTMALDG.3D.MULTICAST [UR8], [UR16], UR21, desc[UR18] ;  /* 0x00001208100073b4 */ /* 0x0001e40008011815 */
[----:B0-----:R-:W-:Y:S01]  /*8980*/  UMOV UR8, UR22 ;  /* 0x0000001600087c82 */ /* 0x001fe20008000000 */
[----:B------:R-:W-:Y:S02]  /*8990*/  UMOV UR11, UR24 ;  /* 0x00000018000b7c82 */ /* 0x000fe40008000000 */
[----:B------:R0:W-:Y:S02]  /*89a0*/  UTMALDG.3D.MULTICAST [UR8], [UR30], UR29, desc[UR18] ;  /* 0x000012081e0073b4 */ /* 0x0001e4000801181d */
[----:B0-----:R-:W-:Y:S05]  /*89b0*/  @P4 BRA `(.L_x_182) ;  /* 0xfffffffc00384947 */ /* 0x001fea000383ffff */
.L_x_178:
[----:B------:R-:W-:Y:S05]  /*89c0*/  BSYNC B1 ;  /* 0x0000000000017941 */ /* 0x000fea0003800000 */
.L_x_177:
[----:B------:R-:W-:Y:S01]  /*89d0*/  LOP3.LUT P5, RZ, R14, 0xff, RZ, 0xc0, !PT ;  /* 0x000000ff0eff7812 */ /* 0x000fe200078ac0ff */
[----:B------:R-:W-:Y:S01]  /*89e0*/  VIADD R6, R15, UR13 ;  /* 0x0000000d0f067c36 */ /* 0x000fe20008000000 */
[----:B------:R-:W-:Y:S01]  /*89f0*/  ULDC.64 UR8, c[0x0][0x650] ;  /* 0x0001940000087ab9 */ /* 0x000fe20000000a00 */
[----:B------:R-:W-:Y:S01]  /*8a00*/  IMAD.U32 R11, RZ, RZ, UR13 ;  /* 0x0000000dff0b7e24 */ /* 0x000fe2000f8e00ff */
[----:B------:R-:W-:Y:S01]  /*8a10*/  UISETP.GE.U32.AND UP0, UPT, UR13, 0x12, UPT ;  /* 0x000000120d00788c */ /* 0x000fe2000bf06070 */
[----:B------:R-:W-:Y:S01]  /*8a20*/  BSSY B1, `(.L_x_183) ;  /* 0x000006b000017945 */ /* 0x000fe20003800000 */
[----:B------:R-:W-:Y:S02]  /*8a30*/  ISETP.GT.U32.AND P1, PT, R6, 0x11, PT ;  /* 0x000000110600780c */ /* 0x000fe40003f24070 */
[----:B------:R-:W-:Y:S02]  /*8a40*/  PRMT R14, RZ, 0x7610, R14 ;  /* 0x00007610ff0e7816 */ /* 0x000fe4000000000e */
[----:B------:R-:W-:-:S02]  /*8a50*/  ISETP.LT.U32.AND P1, PT, R11, 0x12, P1 ;  /* 0x000000120b00780c */ /* 0x000fc40000f21070 */
[----:B------:R-:W-:Y:S01]  /*8a60*/  PLOP3.LUT P4, PT, PT, PT, UP0, 0x80, 0x0 ;  /* 0x000000000000781c */ /* 0x000fe20003f8f008 */
[----:B------:R-:W0:Y:S01]  /*8a70*/  @P5 S2R R5, SR_CgaCtaId ;  /* 0x0000000000055919 */ /* 0x000e220000008800 */
[----:B------:R-:W-:-:S04]  /*8a80*/  @P5 MOV R4, 0x400 ;  /* 0x0000040000045802 */ /* 0x000fc80000000f00 */
[----:B0-----:R-:W-:Y:S01]  /*8a90*/  @P5 LEA R10, R5, R4, 0x18 ;  /* 0x00000004050a5211 */ /* 0x001fe200078ec0ff */
[----:B------:R-:W-:-:S03]  /*8aa0*/  IMAD.WIDE.U32 R4, R6, 0x38e38e39, RZ ;  /* 0x38e38e3906047825 */ /* 0x000fc600078e00ff */
[----:B------:R0:W-:Y:S01]  /*8ab0*/  @P5 SYNCS.ARRIVE.TRANS64.A1T0 RZ, [R10+URZ+0x158], RZ ;  /* 0x000158ff0aff59a7 */ /* 0x0001e2000810003f */
[----:B------:R-:W-:Y:S01]  /*8ac0*/  IADD3 R2, P5, R2, R8, RZ ;  /* 0x0000000802027210 */ /* 0x000fe20007fbe0ff */
[----:B------:R-:W-:Y:S01]  /*8ad0*/  IMAD.MOV.U32 R4, RZ, RZ, -0x1 ;  /* 0xffffffffff047424 */ /* 0x000fe200078e00ff */
[----:B------:R-:W-:Y:S02]  /*8ae0*/  SHF.R.U32.HI R11, RZ, 0x2, R5 ;  /* 0x00000002ff0b7819 */ /* 0x000fe40000011605 */
[----:B------:R-:W-:Y:S01]  /*8af0*/  SEL R5, RZ, 0x1, !P1 ;  /* 0x00000001ff057807 */ /* 0x000fe20004800000 */
[----:B------:R-:W-:Y:S01]  /*8b00*/  IMAD.X R3, R3, 0x1, R0, P5 ;  /* 0x0000000103037824 */ /* 0x000fe200028e0600 */
[----:B------:R-:W-:Y:S01]  /*8b10*/  ISETP.GE.U32.AND P1, PT, R2, UR8, PT ;  /* 0x0000000802007c0c */ /* 0x000fe2000bf26070 */
[----:B------:R-:W-:Y:S01]  /*8b20*/  IMAD R15, R11, -0x12, R6 ;  /* 0xffffffee0b0f7824 */ /* 0x000fe200078e0206 */
[----:B------:R-:W-:Y:S01]  /*8b30*/  LOP3.LUT R12, R12, R5, RZ, 0x3c, !PT ;  /* 0x000000050c0c7212 */ /* 0x000fe200078e3cff */
[----:B------:R-:W-:Y:S01]  /*8b40*/  IMAD.MOV.U32 R6, RZ, RZ, -0x1 ;  /* 0xffffffffff067424 */ /* 0x000fe200078e00ff */
[----:B------:R-:W-:Y:S01]  /*8b50*/  ISETP.GE.U32.AND.EX P1, PT, R3, UR9, PT, P1 ;  /* 0x0000000903007c0c */ /* 0x000fe2000bf26110 */
[----:B------:R-:W-:Y:S01]  /*8b60*/  IMAD.MOV.U32 R5, RZ, RZ, -0x1 ;  /* 0xffffffffff057424 */ /* 0x000fe200078e00ff */
[----:B------:R-:W-:-:S02]  /*8b70*/  @P4 LOP3.LUT R12, R12, 0x1, R11, 0x78, !PT ;  /* 0x000000010c0c4812 */ /* 0x000fc400078e780b */
[----:B0-----:R-:W-:-:S09]  /*8b80*/  PRMT R10, RZ, 0x7610, R10 ;  /* 0x00007610ff0a7816 */ /* 0x001fd2000000000a */
[----:B------:R-:W-:Y:S05]  /*8b90*/  @P1 BRA `(.L_x_184) ;  /* 0x00000004004c1947 */ /* 0x000fea0003800000 */
[----:B------:R-:W0:Y:S01]  /*8ba0*/  S2R R17, SR_CTAID.X ;  /* 0x0000000000117919 */ /* 0x000e220000002500 */
[----:B------:R-:W-:Y:S01]  /*8bb0*/  ULDC.64 UR8, c[0x0][0x628] ;  /* 0x00018a0000087ab9 */ /* 0x000fe20000000a00 */
[----:B------:R-:W1:Y:S01]  /*8bc0*/  LDC R18, c[0x0][0x144] ;  /* 0x00005100ff127b82 */ /* 0x000e620000000800 */
[----:B------:R-:W-:Y:S01]  /*8bd0*/  ISETP.NE.U32.AND P1, PT, RZ, UR8, PT ;  /* 0x00000008ff007c0c */ /* 0x000fe2000bf25070 */
[----:B------:R-:W2:Y:S01]  /*8be0*/  S2R R6, SR_CTAID.Y ;  /* 0x0000000000067919 */ /* 0x000ea20000002600 */
[----:B------:R-:W-:Y:S01]  /*8bf0*/  ULDC UR10, c[0x0][0x150] ;  /* 0x00005400000a7ab9 */ /* 0x000fe20000000800 */
[----:B------:R-:W-:Y:S01]  /*8c00*/  ULDC UR11, c[0x0][0x630] ;  /* 0x00018c00000b7ab9 */ /* 0x000fe20000000800 */
[----:B------:R-:W-:Y:S01]  /*8c10*/  ISETP.NE.AND.EX P1, PT, RZ, UR9, PT, P1 ;  /* 0x00000009ff007c0c */ /* 0x000fe2000bf25310 */
[----:B------:R-:W-:Y:S01]  /*8c20*/  IMAD.MOV.U32 R4, RZ, RZ, R2 ;  /* 0x000000ffff047224 */ /* 0x000fe200078e0002 */
[----:B0-----:R-:W-:-:S05]  /*8c30*/  I2FP.F32.U32 R5, R17 ;  /* 0x0000001100057245 */ /* 0x001fca0000201000 */
[----:B------:R-:W-:Y:S01]  /*8c40*/  FMUL R20, R5, UR10 ;  /* 0x0000000a05147c20 */ /* 0x000fe20008400000 */
[----:B------:R-:W-:-:S05]  /*8c50*/  IMAD.MOV.U32 R5, RZ, RZ, R3 ;  /* 0x000000ffff057224 */ /* 0x000fca00078e0003 */
[----:B--2---:R-:W-:Y:S05]  /*8c60*/  @!P1 BRA `(.L_x_185) ;  /* 0x0000000000289947 */ /* 0x004fea0003800000 */
[----:B------:R-:W-:Y:S02]  /*8c70*/  ULDC UR10, c[0x0][0x634] ;  /* 0x00018d00000a7ab9 */ /* 0x000fe40000000800 */
[----:B------:R-:W-:-:S05]  /*8c80*/  IADD3 R5, P1, R2, UR10, RZ ;  /* 0x0000000a02057c10 */ /* 0x000fca000ff3e0ff */
[----:B------:R-:W-:-:S04]  /*8c90*/  IMAD.X R19, RZ, RZ, R3, P1 ;  /* 0x000000ffff137224 */ /* 0x000fc800008e0603 */
[----:B------:R-:W-:-:S04]  /*8ca0*/  IMAD.WIDE.U32 R10, R19, UR8, RZ ;  /* 0x00000008130a7c25 */ /* 0x000fc8000f8e00ff */
[----:B------:R-:W-:-:S04]  /*8cb0*/  IMAD.WIDE.U32 R10, P1, R5, UR9, R10 ;  /* 0x00000009050a7c25 */ /* 0x000fc8000f82000a */
[----:B------:R-:W-:-:S04]  /*8cc0*/  IMAD.WIDE.U32 R4, R5, UR8, RZ ;  /* 0x0000000805047c25 */ /* 0x000fc8000f8e00ff */
[----:B------:R-:W-:Y:S01]  /*8cd0*/  IMAD.MOV.U32 R4, RZ, RZ, R11 ;  /* 0x000000ffff047224 */ /* 0x000fe200078e000b */
[----:B------:R-:W-:Y:S01]  /*8ce0*/  IADD3 RZ, P4, R5, R10, RZ ;  /* 0x0000000a05ff7210 */ /* 0x000fe20007f9e0ff */
[----:B------:R-:W-:-:S04]  /*8cf0*/  IMAD.X R5, RZ, RZ, RZ, P1 ;  /* 0x000000ffff057224 */ /* 0x000fc800008e06ff */
[----:B------:R-:W-:-:S08]  /*8d00*/  IMAD.WIDE.U32.X R4, R19, UR9, R4, P4 ;  /* 0x0000000913047c25 */ /* 0x000fd0000a0e0404 */
.L_x_185:
[--C-:B------:R-:W-:Y:S01]  /*8d10*/  SHF.R.U64 R16, R4, UR11, R5.reuse ;  /* 0x0000000b04107c19 */ /* 0x100fe20008001205 */
[----:B------:R-:W0:Y:S01]  /*8d20*/  F2I.U32.TRUNC.NTZ R20, R20 ;  /* 0x0000001400147305 */ /* 0x000e22000020f000 */
[----:B------:R-:W-:Y:S01]  /*8d30*/  SHF.R.U32.HI R4, RZ, UR11, R5 ;  /* 0x0000000bff047c19 */ /* 0x000fe20008011605 */
[----:B------:R-:W-:Y:S01]  /*8d40*/  ULDC.64 UR8, c[0x0][0x620] ;  /* 0x0001880000087ab9 */ /* 0x000fe20000000a00 */
[----:B------:R-:W-:Y:S01]  /*8d50*/  IADD3 R11, P1, RZ, -R16, RZ ;  /* 0x80000010ff0b7210 */ /* 0x000fe20007f3e0ff */
[----:B------:R-:W-:Y:S01]  /*8d60*/  ULDC.64 UR10, c[0x0][0x640] ;  /* 0x00019000000a7ab9 */ /* 0x000fe20000000a00 */
[----:B------:R-:W2:Y:S03]  /*8d70*/  LDC R21, c[0x0][0x148] ;  /* 0x00005200ff157b82 */ /* 0x000ea60000000800 */
[----:B------:R-:W-:Y:S01]  /*8d80*/  IMAD.X R4, RZ, RZ, ~R4, P1 ;  /* 0x000000ffff047224 */ /* 0x000fe200008e0e04 */
[----:B------:R-:W-:-:S03]  /*8d90*/  ISETP.NE.U32.AND P1, PT, RZ, UR10, PT ;  /* 0x0000000aff007c0c */ /* 0x000fc6000bf25070 */
[----:B------:R-:W-:Y:S01]  /*8da0*/  IMAD R10, R4, UR8, RZ ;  /* 0x00000008040a7c24 */ /* 0x000fe2000f8e02ff */
[----:B------:R-:W-:Y:S01]  /*8db0*/  ISETP.NE.AND.EX P1, PT, RZ, UR11, PT, P1 ;  /* 0x0000000bff007c0c */ /* 0x000fe2000bf25310 */
[----:B------:R-:W-:Y:S01]  /*8dc0*/  IMAD.WIDE.U32 R4, R11, UR8, R2 ;  /* 0x000000080b047c25 */ /* 0x000fe2000f8e0002 */
[----:B------:R-:W-:-:S03]  /*8dd0*/  ULDC UR8, c[0x0][0x618] ;  /* 0x0001860000087ab9 */ /* 0x000fc60000000800 */
[----:B------:R-:W-:Y:S01]  /*8de0*/  IMAD R11, R11, UR9, R10 ;  /* 0x000000090b0b7c24 */ /* 0x000fe2000f8e020a */
[----:B------:R-:W-:Y:S01]  /*8df0*/  ULDC UR9, c[0x0][0x154] ;  /* 0x0000550000097ab9 */ /* 0x000fe20000000800 */
[----:B0-----:R-:W-:Y:S02]  /*8e00*/  IMAD.MOV R10, RZ, RZ, -R20 ;  /* 0x000000ffff0a7224 */ /* 0x001fe400078e0a14 */
[----:B------:R-:W-:Y:S02]  /*8e10*/  IMAD.IADD R5, R5, 0x1, R11 ;  /* 0x0000000105057824 */ /* 0x000fe400078e020b */
[----:B-1----:R-:W-:Y:S01]  /*8e20*/  IMAD R17, R18, R10, R17 ;  /* 0x0000000a12117224 */ /* 0x002fe200078e0211 */
[----:B------:R-:W-:Y:S02]  /*8e30*/  I2FP.F32.U32 R10, R6 ;  /* 0x00000006000a7245 */ /* 0x000fe40000201000 */
[--C-:B------:R-:W-:Y:S02]  /*8e40*/  SHF.R.U64 R18, R4, UR8, R5.reuse ;  /* 0x0000000804127c19 */ /* 0x100fe40008001205 */
[----:B------:R-:W-:Y:S01]  /*8e50*/  SHF.R.U32.HI R5, RZ, UR8, R5 ;  /* 0x00000008ff057c19 */ /* 0x000fe20008011605 */
[----:B------:R-:W-:Y:S01]  /*8e60*/  FMUL R10, R10, UR9 ;  /* 0x000000090a0a7c20 */ /* 0x000fe20008400000 */
[----:B------:R-:W-:-:S02]  /*8e70*/  ULDC UR8, c[0x0][0x608] ;  /* 0x0001820000087ab9 */ /* 0x000fc40000000800 */
[--C-:B------:R-:W-:Y:S01]  /*8e80*/  SHF.R.U64 R20, R18, UR8, R5.reuse ;  /* 0x0000000812147c19 */ /* 0x100fe20008001205 */
[----:B------:R0:W1:Y:S01]  /*8e90*/  F2I.U32.TRUNC.NTZ R22, R10 ;  /* 0x0000000a00167305 */ /* 0x000062000020f000 */
[----:B------:R-:W-:Y:S01]  /*8ea0*/  SHF.R.U32.HI R5, RZ, UR8, R5 ;  /* 0x00000008ff057c19 */ /* 0x000fe20008011605 */
[----:B------:R-:W-:-:S03]  /*8eb0*/  ULDC UR8, c[0x0][0x658] ;  /* 0x0001960000087ab9 */ /* 0x000fc60000000800 */
[--C-:B------:R-:W-:Y:S02]  /*8ec0*/  SHF.R.U64 R19, R20, UR8, R5.reuse ;  /* 0x0000000814137c19 */ /* 0x100fe40008001205 */
[----:B------:R-:W-:-:S03]  /*8ed0*/  SHF.R.U32.HI R23, RZ, UR8, R5 ;  /* 0x00000008ff177c19 */ /* 0x000fc60008011605 */
[----:B------:R-:W-:Y:S02]  /*8ee0*/  IMAD.MOV.U32 R4, RZ, RZ, R19 ;  /* 0x000000ffff047224 */ /* 0x000fe400078e0013 */
[----:B------:R-:W-:Y:S01]  /*8ef0*/  IMAD.MOV.U32 R5, RZ, RZ, R23 ;  /* 0x000000ffff057224 */ /* 0x000fe200078e0017 */
[----:B0-----:R-:W-:Y:S06]  /*8f00*/  @!P1 BRA `(.L_x_186) ;  /* 0x0000000000289947 */ /* 0x001fec0003800000 */
        /* <DEDUP_REMOVED lines=10> */
.L_x_186:
[----:B------:R-:W-:Y:S01]  /*8fb0*/  ULDC UR8, c[0x0][0x648] ;  /* 0x0001920000087ab9 */ /* 0x000fe20000000800 */
[----:B-1----:R-:W-:Y:S01]  /*8fc0*/  IMAD.MOV R22, RZ, RZ, -R22 ;  /* 0x000000ffff167224 */ /* 0x002fe200078e0a16 */
[----:B------:R-:W-:Y:S01]  /*8fd0*/  SHF.R.U64 R5, R4, UR8, R5 ;  /* 0x0000000804057c19 */ /* 0x000fe20008001205 */
[----:B------:R-:W-:Y:S01]  /*8fe0*/  ULDC UR8, c[0x0][0x638] ;  /* 0x00018e0000087ab9 */ /* 0x000fe20000000800 */
[----:B------:R-:W-:Y:S01]  /*8ff0*/  LOP3.LUT R4, R20, UR14, RZ, 0xc0, !PT ;  /* 0x0000000e14047c12 */ /* 0x000fe2000f8ec0ff */
[----:B--2---:R-:W-:Y:S01]  /*9000*/  @P2 IMAD R17, R21, R22, R6 ;  /* 0x0000001615112224 */ /* 0x004fe200078e0206 */
[----:B------:R-:W-:Y:S01]  /*9010*/  LOP3.LUT R18, R18, UR4, RZ, 0xc0, !PT ;  /* 0x0000000412127c12 */ /* 0x000fe2000f8ec0ff */
[----:B------:R-:W-:Y:S01]  /*9020*/  IMAD.MOV R6, RZ, RZ, -R5 ;  /* 0x000000ffff067224 */ /* 0x000fe200078e0a05 */
[----:B------:R-:W-:Y:S01]  /*9030*/  ULDC UR9, c[0x0][0x610] ;  /* 0x0001840000097ab9 */ /* 0x000fe20000000800 */
[----:B------:R-:W-:Y:S02]  /*9040*/  IMAD R4, R5, UR5, R4 ;  /* 0x0000000505047c24 */ /* 0x000fe4000f8e0204 */
[----:B------:R-:W-:Y:S01]  /*9050*/  IMAD R19, R6, UR8, R19 ;  /* 0x0000000806137c24 */ /* 0x000fe2000f8e0213 */
[----:B------:R-:W-:Y:S01]  /*9060*/  ULDC UR8, c[0x0][0x600] ;  /* 0x0001800000087ab9 */ /* 0x000fe20000000800 */
[----:B------:R-:W-:-:S02]  /*9070*/  IMAD R17, R4, UR9, R17 ;  /* 0x0000000904117c24 */ /* 0x000fc4000f8e0211 */
[----:B------:R-:W-:Y:S02]  /*9080*/  IMAD R6, R19, UR8, R18 ;  /* 0x0000000813067c24 */ /* 0x000fe4000f8e0212 */
[----:B------:R-:W-:Y:S02]  /*9090*/  IMAD.MOV.U32 R10, RZ, RZ, 0x1 ;  /* 0x00000001ff0a7424 */ /* 0x000fe400078e00ff */
[----:B------:R-:W-:Y:S01]  /*90a0*/  IMAD.MOV.U32 R4, RZ, RZ, R16 ;  /* 0x000000ffff047224 */ /* 0x000fe200078e0010 */
[----:B------:R-:W-:Y:S02]  /*90b0*/  SEL R5, R6, R17, !P2 ;  /* 0x0000001106057207 */ /* 0x000fe40005000000 */
[----:B------:R-:W-:-:S07]  /*90c0*/  SEL R6, R17, R6, !P2 ;  /* 0x0000000611067207 */ /* 0x000fce0005000000 */
.L_x_184:
[----:B------:R-:W-:Y:S05]  /*90d0*/  BSYNC B1 ;  /* 0x0000000000017941 */ /* 0x000fea0003800000 */
.L_x_183:
[----:B------:R-:W-:-:S13]  /*90e0*/  LOP3.LUT P1, RZ, R10, 0xff, RZ, 0xc0, !PT ;  /* 0x000000ff0aff7812 */ /* 0x000fda000782c0ff */
[----:B------:R-:W-:Y:S05]  /*90f0*/  @P1 BRA `(.L_x_187) ;  /* 0xfffffff400301947 */ /* 0x000fea000383ffff */
[----:B------:R-:W-:Y:S05]  /*9100*/  BSYNC B0 ;  /* 0x0000000000007941 */ /* 0x000fea0003800000 */
.L_x_175:
[----:B------:R-:W-:-:S03]  /*9110*/  UMOV UR8, 0xffffffff ;  /* 0xffffffff00087882 */ /* 0x000fc60000000000 */
[----:B------:R-:W-:Y:S05]  /*9120*/  BRA.DIV UR8, `(.L_x_188) ;  /* 0x0000000e08447947 */ /* 0x000fea000b800000 */
[----:B------:R-:W-:-:S13]  /*9130*/  ELECT P0, URZ, PT ;  /* 0x00000000003f782f */ /* 0x000fda0003800000 */
.L_x_218:
[----:B------:R-:W-:Y:S04]  /*9140*/  BSSY B0, `(.L_x_189) ;  /* 0x00000a9000007945 */ /* 0x000fe80003800000 */
[----:B------:R-:W-:Y:S05]  /*9150*/  @!P0 BRA `(.L_x_190) ;  /* 0x00000008009c8947 */ /* 0x000fea0003800000 */
[----:B------:R-:W-:-:S04]  /*9160*/  LOP3.LUT R7, R7, 0x2, RZ, 0xfc, !PT ;  /* 0x0000000207077812 */ /* 0x000fc800078efcff */
[----:B------:R-:W-:-:S13]  /*9170*/  ISETP.NE.AND P0, PT, R7, 0x3, PT ;  /* 0x000000030700780c */ /* 0x000fda0003f05270 */
[----:B------:R-:W-:Y:S05]  /*9180*/  @!P0 BRA `(.L_x_191) ;  /* 0x0000000000048947 */ /* 0x000fea0003800000 */
[----:B------:R-:W-:Y:S01]  /*9190*/  BPT.TRAP 0x1 ;  /* 0x000000040000795c */ /* 0x000fe20000300000 */
.L_x_191:
[----:B------:R-:W0:Y:S01]  /*91a0*/  S2R R3, SR_CgaCtaId ;  /* 0x0000000000037919 */ /* 0x000e220000008800 */
[----:B------:R-:W-:Y:S02]  /*91b0*/  MOV R0, 0x400 ;  /* 0x0000040000007802 */ /* 0x000fe40000000f00 */
[----:B------:R-:W-:Y:S02]  /*91c0*/  SHF.L.U32 R2, R12, 0x1f, RZ ;  /* 0x0000001f0c027819 */ /* 0x000fe400000006ff */
[----:B0-----:R-:W-:-:S05]  /*91d0*/  LEA R0, R3, R0, 0x18 ;  /* 0x0000000003007211 */ /* 0x001fca00078ec0ff */
[----:B------:R-:W-:-:S04]  /*91e0*/  VIADD R0, R0, 0x90 ;  /* 0x0000009000007836 */ /* 0x000fc80000000000 */
[C---:B------:R-:W-:Y:S02]  /*91f0*/  IMAD R5, R15.reuse, 0x8, R0 ;  /* 0x000000080f057824 */ /* 0x040fe400078e0200 */
[----:B------:R-:W-:Y:S02]  /*9200*/  VIADD R15, R15, 0x1 ;  /* 0x000000010f0f7836 */ /* 0x000fe40000000000 */
[----:B------:R-:W0:Y:S03]  /*9210*/  SYNCS.PHASECHK.TRANS64.TRYWAIT P0, [R5+URZ], R2 ;  /* 0x00000002050075a7 */ /* 0x000e26000800017f */
[----:B------:R-:W-:-:S04]  /*9220*/  ISETP.NE.AND P1, PT, R15, 0x12, PT ;  /* 0x000000120f00780c */ /* 0x000fc80003f25270 */
[----:B------:R-:W-:Y:S02]  /*9230*/  SEL R3, RZ, 0x1, P1 ;  /* 0x00000001ff037807 */ /* 0x000fe40000800000 */
[----:B------:R-:W-:Y:S02]  /*9240*/  SEL R15, R15, RZ, P1 ;  /* 0x000000ff0f0f7207 */ /* 0x000fe40000800000 */
[----:B------:R-:W-:-:S03]  /*9250*/  LOP3.LUT R12, R12, R3, RZ, 0x3c, !PT ;  /* 0x000000030c0c7212 */ /* 0x000fc600078e3cff */
[----:B------:R-:W-:Y:S01]  /*9260*/  IMAD R7, R15, 0x8, R0 ;  /* 0x000000080f077824 */ /* 0x000fe200078e0200 */
[----:B------:R-:W-:Y:S01]  /*9270*/  SHF.L.U32 R4, R12, 0x1f, RZ ;  /* 0x0000001f0c047819 */ /* 0x000fe200000006ff */
[----:B0-----:R-:W-:Y:S06]  /*9280*/  @!P0 BRA `(.L_x_192) ;  /* 0x0000000c00108947 */ /* 0x001fec0003800000 */
.L_x_219:
[----:B------:R-:W1:Y:S01]  /*9290*/  SYNCS.PHASECHK.TRANS64.TRYWAIT P0, [R7+URZ], R4 ;  /* 0x00000004070075a7 */ /* 0x000e62000800017f */
[----:B0-----:R-:W-:-:S05]  /*92a0*/  VIADD R2, R15, 0x1 ;  /* 0x000000010f027836 */ /* 0x001fca0000000000 */
[----:B------:R-:W-:-:S04]  /*92b0*/  ISETP.NE.AND P1, PT, R2, 0x12, PT ;  /* 0x000000120200780c */ /* 0x000fc80003f25270 */
[----:B------:R-:W-:Y:S02]  /*92c0*/  SEL R3, RZ, 0x1, P1 ;  /* 0x00000001ff037807 */ /* 0x000fe40000800000 */
[----:B------:R-:W-:Y:S02]  /*92d0*/  SEL R9, R2, RZ, P1 ;  /* 0x000000ff02097207 */ /* 0x000fe40000800000 */
[----:B------:R-:W-:-:S03]  /*92e0*/  LOP3.LUT R12, R12, R3, RZ, 0x3c, !PT ;  /* 0x000000030c0c7212 */ /* 0x000fc600078e3cff */
[----:B------:R-:W-:Y:S01]  /*92f0*/  IMAD R6, R9, 0x8, R0 ;  /* 0x0000000809067824 */ /* 0x000fe200078e0200 */
[----:B------:R-:W-:Y:S01]  /*9300*/  SHF.L.U32 R5, R12, 0x1f, RZ ;  /* 0x0000001f0c057819 */ /* 0x000fe200000006ff */
[----:B-1----:R-:W-:Y:S06]  /*9310*/  @!P0 BRA `(.L_x_193) ;  /* 0x0000000c00008947 */ /* 0x002fec0003800000 */
.L_x_220:
[----:B------:R-:W1:Y:S01]  /*9320*/  SYNCS.PHASECHK.TRANS64.TRYWAIT P0, [R6+URZ], R5 ;  /* 0x00000005060075a7 */ /* 0x000e62000800017f */
[----:B------:R-:W-:-:S05]  /*9330*/  VIADD R2, R9, 0x1 ;  /* 0x0000000109027836 */ /* 0x000fca0000000000 */
[----:B------:R-:W-:-:S04]  /*9340*/  ISETP.NE.AND P1, PT, R2, 0x12, PT ;  /* 0x000000120200780c */ /* 0x000fc80003f25270 */
[----:B------:R-:W-:Y:S02]  /*9350*/  SEL R3, RZ, 0x1, P1 ;  /* 0x00000001ff037807 */ /* 0x000fe40000800000 */
[----:B0-----:R-:W-:Y:S02]  /*9360*/  SEL R7, R2, RZ, P1 ;  /* 0x000000ff02077207 */ /* 0x001fe40000800000 */
[----:B------:R-:W-:-:S03]  /*9370*/  LOP3.LUT R12, R12, R3, RZ, 0x3c, !PT ;  /* 0x000000030c0c7212 */ /* 0x000fc600078e3cff */
[----:B------:R-:W-:Y:S01]  /*9380*/  IMAD R9, R7, 0x8, R0 ;  /* 0x0000000807097824 */ /* 0x000fe200078e0200 */
[----:B------:R-:W-:Y:S01]  /*9390*/  SHF.L.U32 R4, R12, 0x1f, RZ ;  /* 0x0000001f0c047819 */ /* 0x000fe200000006ff */
[----:B-1----:R-:W-:Y:S06]  /*93a0*/  @!P0 BRA `(.L_x_194) ;  /* 0x0000000800f08947 */ /* 0x002fec0003800000 */
.L_x_221:
[----:B------:R-:W1:Y:S01]  /*93b0*/  SYNCS.PHASECHK.TRANS64.TRYWAIT P0, [R9+URZ], R4 ;  /* 0x00000004090075a7 */ /* 0x000e62000800017f */
[----:B------:R-:W-:-:S05]  /*93c0*/  VIADD R2, R7, 0x1 ;  /* 0x0000000107027836 */ /* 0x000fca0000000000 */
[----:B------:R-:W-:-:S04]  /*93d0*/  ISETP.NE.AND P1, PT, R2, 0x12, PT ;  /* 0x000000120200780c */ /* 0x000fc80003f25270 */
[----:B------:R-:W-:Y:S02]  /*93e0*/  SEL R3, RZ, 0x1, P1 ;  /* 0x00000001ff037807 */ /* 0x000fe40000800000 */
[----:B------:R-:W-:Y:S02]  /*93f0*/  SEL R7, R2, RZ, P1 ;  /* 0x000000ff02077207 */ /* 0x000fe40000800000 */
[----:B------:R-:W-:-:S03]  /*9400*/  LOP3.LUT R12, R12, R3, RZ, 0x3c, !PT ;  /* 0x000000030c0c7212 */ /* 0x000fc600078e3cff */
[----:B0-----:R-:W-:Y:S01]  /*9410*/  IMAD R6, R7, 0x8, R0 ;  /* 0x0000000807067824 */ /* 0x001fe200078e0200 */
[----:B------:R-:W-:Y:S01]  /*9420*/  SHF.L.U32 R5, R12, 0x1f, RZ ;  /* 0x0000001f0c057819 */ /* 0x000fe200000006ff */
[----:B-1----:R-:W-:Y:S06]  /*9430*/  @!P0 BRA `(.L_x_195) ;  /* 0x0000000800e08947 */ /* 0x002fec0003800000 */
.L_x_222:
        /* <DEDUP_REMOVED lines=9> */
.L_x_223:
        /* <DEDUP_REMOVED lines=9> */
.L_x_224:
        /* <DEDUP_REMOVED lines=9> */
.L_x_225:
        /* <DEDUP_REMOVED lines=9> */
.L_x_226:
        /* <DEDUP_REMOVED lines=9> */
.L_x_227:
        /* <DEDUP_REMOVED lines=9> */
.L_x_228:
        /* <DEDUP_REMOVED lines=9> */
.L_x_229:
        /* <DEDUP_REMOVED lines=9> */
.L_x_230:
        /* <DEDUP_REMOVED lines=9> */
.L_x_231:
        /* <DEDUP_REMOVED lines=9> */
.L_x_232:
        /* <DEDUP_REMOVED lines=9> */
.L_x_233:
        /* <DEDUP_REMOVED lines=9> */
.L_x_234:
[----:B------:R-:W1:Y:S01]  /*9b00*/  SYNCS.PHASECHK.TRANS64.TRYWAIT P0, [R6+URZ], R5 ;  /* 0x00000005060075a7 */ /* 0x000e62000800017f */
[----:B------:R-:W-:-:S05]  /*9b10*/  VIADD R2, R7, 0x1 ;  /* 0x0000000107027836 */ /* 0x000fca0000000000 */
[----:B------:R-:W-:-:S04]  /*9b20*/  ISETP.NE.AND P1, PT, R2, 0x12, PT ;  /* 0x000000120200780c */ /* 0x000fc80003f25270 */
[----:B0-----:R-:W-:Y:S02]  /*9b30*/  SEL R4, RZ, 0x1, P1 ;  /* 0x00000001ff047807 */ /* 0x001fe40000800000 */
[----:B------:R-:W-:Y:S02]  /*9b40*/  SEL R3, R2, RZ, P1 ;  /* 0x000000ff02037207 */ /* 0x000fe40000800000 */
[----:B------:R-:W-:Y:S01]  /*9b50*/  LOP3.LUT R4, R11, R4, RZ, 0x3c, !PT ;  /* 0x000000040b047212 */ /* 0x000fe200078e3cff */
[----:B-1----:R-:W-:Y:S06]  /*9b60*/  @!P0 BRA `(.L_x_208) ;  /* 0x0000000800188947 */ /* 0x002fec0003800000 */
.L_x_235:
[----:B------:R-:W-:Y:S01]  /*9b70*/  IMAD R3, R3, 0x8, R0 ;  /* 0x0000000803037824 */ /* 0x000fe200078e0200 */
[----:B------:R-:W-:-:S07]  /*9b80*/  SHF.L.U32 R0, R4, 0x1f, RZ ;  /* 0x0000001f04007819 */ /* 0x000fce00000006ff */
.L_x_209:
[----:B-1----:R1:W2:Y:S02]  /*9b90*/  SYNCS.PHASECHK.TRANS64.TRYWAIT P0, [R3+URZ], R0 ;  /* 0x00000000030075a7 */ /* 0x0022a4000800017f */
[----:B--2---:R-:W-:Y:S05]  /*9ba0*/  @!P0 NANOSLEEP.SYNCS 0x989680 ;  /* 0x009896800000895d */ /* 0x004fea0003900000 */
[----:B------:R-:W2:Y:S02]  /*9bb0*/  @!P0 SYNCS.PHASECHK.TRANS64 P0, [R3+URZ], R0 ;  /* 0x00000000030085a7 */ /* 0x000ea4000800007f */
[----:B--2---:R-:W-:Y:S05]  /*9bc0*/  @!P0 BRA `(.L_x_209) ;  /* 0xfffffffc00f08947 */ /* 0x004fea000383ffff */
.L_x_190:
[----:B------:R-:W-:Y:S05]  /*9bd0*/  BSYNC B0 ;  /* 0x0000000000007941 */ /* 0x000fea0003800000 */
.L_x_189:
[----:B------:R-:W-:Y:S05]  /*9be0*/  EXIT ;  /* 0x000000000000794d */ /* 0x000fea0003800000 */
.L_x_20:
[----:B0-----:R-:W-:-:S04]  /*9bf0*/  IMAD.U32 R19, RZ, RZ, UR15 ;  /* 0x0000000fff137e24 */ /* 0x001fc8000f8e00ff */
[----:B------:R0:W1:Y:S03]  /*9c00*/  SYNCS.PHASECHK.TRANS64.TRYWAIT P0, [R19+URZ+-0x8], R18 ;  /* 0xfffff812130075a7 */ /* 0x000066000800017f */
[----:B-1----:R-:W-:Y:S05]  /*9c10*/  @!P0 NANOSLEEP.SYNCS 0x989680 ;  /* 0x009896800000895d */ /* 0x002fea0003900000 */
[----:B------:R-:W1:Y:S02]  /*9c20*/  @!P0 SYNCS.PHASECHK.TRANS64 P0, [R19+URZ+-0x8], R18 ;  /* 0xfffff812130085a7 */ /* 0x000e64000800007f */
[----:B-1----:R-:W-:Y:S05]  /*9c30*/  @!P0 BRA `(.L_x_20) ;  /* 0xfffffffc00ec8947 */ /* 0x002fea000383ffff */
[----:B------:R-:W-:Y:S05]  /*9c40*/  BRA `(.L_x_210) ;  /* 0xffffff7c000c7947 */ /* 0x000fea000383ffff */
.L_x_25:
[----:B-1----:R-:W-:-:S04]  /*9c50*/  IMAD.U32 R19, RZ, RZ, UR6 ;  /* 0x00000006ff137e24 */ /* 0x002fc8000f8e00ff */
[----:B------:R1:W4:Y:S03]  /*9c60*/  SYNCS.PHASECHK.TRANS64.TRYWAIT P0, [R19+URZ], R18 ;  /* 0x00000012130075a7 */ /* 0x000326000800017f */
[----:B----4-:R-:W-:Y:S05]  /*9c70*/  @!P0 NANOSLEEP.SYNCS 0x989680 ;  /* 0x009896800000895d */ /* 0x010fea0003900000 */
[----:B------:R-:W4:Y:S02]  /*9c80*/  @!P0 SYNCS.PHASECHK.TRANS64 P0, [R19+URZ], R18 ;  /* 0x00000012130085a7 */ /* 0x000f24000800007f */
[----:B----4-:R-:W-:Y:S05]  /*9c90*/  @!P0 BRA `(.L_x_25) ;  /* 0xfffffffc00ec8947 */ /* 0x010fea000383ffff */
[----:B------:R-:W-:Y:S05]  /*9ca0*/  BRA `(.L_x_24) ;  /* 0xffffff8000387947 */ /* 0x000fea000383ffff */
.L_x_31:
[----:B-1----:R-:W-:-:S04]  /*9cb0*/  IMAD.U32 R21, RZ, RZ, UR9 ;  /* 0x00000009ff157e24 */ /* 0x002fc8000f8e00ff */
[----:B------:R1:W4:Y:S03]  /*9cc0*/  SYNCS.PHASECHK.TRANS64.TRYWAIT P0, [R21+URZ], R20 ;  /* 0x00000014150075a7 */ /* 0x000326000800017f */
[----:B----4-:R-:W-:Y:S05]  /*9cd0*/  @!P0 NANOSLEEP.SYNCS 0x989680 ;  /* 0x009896800000895d */ /* 0x010fea0003900000 */
[----:B------:R-:W4:Y:S02]  /*9ce0*/  @!P0 SYNCS.PHASECHK.TRANS64 P0, [R21+URZ], R20 ;  /* 0x00000014150085a7 */ /* 0x000f24000800007f */
[----:B----4-:R-:W-:Y:S05]  /*9cf0*/  @!P0 BRA `(.L_x_31) ;  /* 0xfffffffc00ec8947 */ /* 0x010fea000383ffff */
[----:B------:R-:W-:Y:S05]  /*9d00*/  BRA `(.L_x_30) ;  /* 0xffffff8800707947 */ /* 0x000fea000383ffff */
.L_x_39:
[----:B0-----:R-:W-:-:S04]  /*9d10*/  IMAD.U32 R19, RZ, RZ, UR15 ;  /* 0x0000000fff137e24 */ /* 0x001fc8000f8e00ff */
[----:B------:R0:W1:Y:S03]  /*9d20*/  SYNCS.PHASECHK.TRANS64.TRYWAIT P0, [R19+URZ+0x8], R18 ;  /* 0x00000812130075a7 */ /* 0x000066000800017f */
[----:B-1----:R-:W-:Y:S05]  /*9d30*/  @!P0 NANOSLEEP.SYNCS 0x989680 ;  /* 0x009896800000895d */ /* 0x002fea0003900000 */
[----:B------:R-:W1:Y:S02]  /*9d40*/  @!P0 SYNCS.PHASECHK.TRANS64 P0, [R19+URZ+0x8], R18 ;  /* 0x00000812130085a7 */ /* 0x000e64000800007f */
[----:B-1----:R-:W-:Y:S05]  /*9d50*/  @!P0 BRA `(.L_x_39) ;  /* 0xfffffffc00ec8947 */ /* 0x002fea000383ffff */
[----:B------:R-:W-:Y:S05]  /*9d60*/  BRA `(.L_x_211) ;  /* 0xffffff9400dc7947 */ /* 0x000fea000383ffff */
.L_x_176:
[----:B------:R-:W-:Y:S01]  /*9d70*/  BSSY B1, `(.L_x_212) ;  /* 0x0000006000017945 */ /* 0x000fe20003800000 */
[----:B------:R-:W-:-:S07]  /*9d80*/  IMAD.MOV.U32 R10, RZ, RZ, -0x1 ;  /* 0xffffffffff0a7424 */ /* 0x000fce00078e00ff */
[----:B------:R-:W-:Y:S05]  /*9d90*/  WARPSYNC.COLLECTIVE R10, `(.L_x_213) ;  /* 0x000000000a0c7348 */ /* 0x000fea0003c00000 */
[----:B------:R-:W-:Y:S02]  /*9da0*/  ELECT P1, UR62, PT ;  /* 0x00000000003e782f */ /* 0x000fe40003820000 */
[----:B------:R-:W-:Y:S01]  /*9db0*/  MOV R10, UR62 ;  /* 0x0000003e000a7c02 */ /* 0x000fe20008000f00 */
[----:B------:R-:W-:Y:S10]  /*9dc0*/  ENDCOLLECTIVE ;  /* 0x000000000000791b */ /* 0x000ff40003800000 */
.L_x_213:
[----:B------:R-:W-:Y:S05]  /*9dd0*/  BSYNC B1 ;  /* 0x0000000000017941 */ /* 0x000fea0003800000 */
.L_x_212:
[----:B------:R-:W-:Y:S05]  /*9de0*/  BRA `(.L_x_214) ;  /* 0xffffffe800007947 */ /* 0x000fea000383ffff */
.L_x_179:
[----:B-1----:R1:W2:Y:S02]  /*9df0*/  SYNCS.PHASECHK.TRANS64.TRYWAIT P1, [R19+URZ+0x90], R10 ;  /* 0x0000900a130075a7 */ /* 0x0022a4000802017f */
[----:B--2---:R-:W-:Y:S05]  /*9e00*/  @!P1 NANOSLEEP.SYNCS 0x989680 ;  /* 0x009896800000995d */ /* 0x004fea0003900000 */
[----:B------:R-:W2:Y:S02]  /*9e10*/  @!P1 SYNCS.PHASECHK.TRANS64 P1, [R19+URZ+0x90], R10 ;  /* 0x0000900a130095a7 */ /* 0x000ea4000802007f */
[----:B--2---:R-:W-:Y:S05]  /*9e20*/  @!P1 BRA `(.L_x_179) ;  /* 0xfffffffc00f09947 */ /* 0x004fea000383ffff */
[----:B------:R-:W-:Y:S05]  /*9e30*/  BRA `(.L_x_215) ;  /* 0xffffffe800387947 */ /* 0x000fea000383ffff */
.L_x_188:
[----:B------:R-:W-:Y:S01]  /*9e40*/  BSSY B0, `(.L_x_216) ;  /* 0x0000006000007945 */ /* 0x000fe20003800000 */
[----:B------:R-:W-:-:S07]  /*9e50*/  IMAD.MOV.U32 R10, RZ, RZ, -0x1 ;  /* 0xffffffffff0a7424 */ /* 0x000fce00078e00ff */
[----:B------:R-:W-:Y:S05]  /*9e60*/  WARPSYNC.COLLECTIVE R10, `(.L_x_217) ;  /* 0x000000000a0c7348 */ /* 0x000fea0003c00000 */
[----:B------:R-:W-:Y:S02]  /*9e70*/  ELECT P1, UR62, PT ;  /* 0x00000000003e782f */ /* 0x000fe40003820000 */
[----:B------:R-:W-:Y:S01]  /*9e80*/  MOV R10, UR62 ;  /* 0x0000003e000a7c02 */ /* 0x000fe20008000f00 */
[----:B------:R-:W-:Y:S10]  /*9e90*/  ENDCOLLECTIVE ;  /* 0x000000000000791b */ /* 0x000ff40003800000 */
.L_x_217:
[----:B------:R-:W-:Y:S05]  /*9ea0*/  BSYNC B0 ;  /* 0x0000000000007941 */ /* 0x000fea0003800000 */
.L_x_216:
[----:B------:R-:W-:Y:S01]  /*9eb0*/  PLOP3.LUT P0, PT, P1, PT, PT, 0x80, 0x0 ;  /* 0x000000000000781c */ /* 0x000fe20000f0f070 */
[----:B------:R-:W-:-:S12]  /*9ec0*/  BRA `(.L_x_218) ;  /* 0xfffffff0009c7947 */ /* 0x000fd8000383ffff */
.L_x_192:
[----:B0-----:R0:W1:Y:S02]  /*9ed0*/  SYNCS.PHASECHK.TRANS64.TRYWAIT P0, [R5+URZ], R2 ;  /* 0x00000002050075a7 */ /* 0x001064000800017f */
[----:B-1----:R-:W-:Y:S05]  /*9ee0*/  @!P0 NANOSLEEP.SYNCS 0x989680 ;  /* 0x009896800000895d */ /* 0x002fea0003900000 */
[----:B------:R-:W1:Y:S02]  /*9ef0*/  @!P0 SYNCS.PHASECHK.TRANS64 P0, [R5+URZ], R2 ;  /* 0x00000002050085a7 */ /* 0x000e64000800007f */
[----:B-1----:R-:W-:Y:S05]  /*9f00*/  @!P0 BRA `(.L_x_192) ;  /* 0xfffffffc00f08947 */ /* 0x002fea000383ffff */
[----:B------:R-:W-:Y:S05]  /*9f10*/  BRA `(.L_x_219) ;  /* 0xfffffff000dc7947 */ /* 0x000fea000383ffff */
.L_x_193:
[----:B0-----:R0:W1:Y:S02]  /*9f20*/  SYNCS.PHASECHK.TRANS64.TRYWAIT P0, [R7+URZ], R4 ;  /* 0x00000004070075a7 */ /* 0x001064000800017f */
[----:B-1----:R-:W-:Y:S05]  /*9f30*/  @!P0 NANOSLEEP.SYNCS 0x989680 ;  /* 0x009896800000895d */ /* 0x002fea0003900000 */
[----:B------:R-:W1:Y:S02]  /*9f40*/  @!P0 SYNCS.PHASECHK.TRANS64 P0, [R7+URZ], R4 ;  /* 0x00000004070085a7 */ /* 0x000e64000800007f */
[----:B-1----:R-:W-:Y:S05]  /*9f50*/  @!P0 BRA `(.L_x_193) ;  /* 0xfffffffc00f08947 */ /* 0x002fea000383ffff */
[----:B------:R-:W-:Y:S05]  /*9f60*/  BRA `(.L_x_220) ;  /* 0xfffffff000ec7947 */ /* 0x000fea000383ffff */
.L_x_194:
[----:B0-----:R0:W1:Y:S02]  /*9f70*/  SYNCS.PHASECHK.TRANS64.TRYWAIT P0, [R6+URZ], R5 ;  /* 0x00000005060075a7 */ /* 0x001064000800017f */
[----:B-1----:R-:W-:Y:S05]  /*9f80*/  @!P0 NANOSLEEP.SYNCS 0x989680 ;  /* 0x009896800000895d */ /* 0x002fea0003900000 */
[----:B------:R-:W1:Y:S02]  /*9f90*/  @!P0 SYNCS.PHASECHK.TRANS64 P0, [R6+URZ], R5 ;  /* 0x00000005060085a7 */ /* 0x000e64000800007f */
[----:B-1----:R-:W-:Y:S05]  /*9fa0*/  @!P0 BRA `(.L_x_194) ;  /* 0xfffffffc00f08947 */ /* 0x002fea000383ffff */
[----:B------:R-:W-:Y:S05]  /*9fb0*/  BRA `(.L_x_221) ;  /* 0xfffffff000fc7947 */ /* 0x000fea000383ffff */
.L_x_195:
[----:B0-----:R0:W1:Y:S02]  /*9fc0*/  SYNCS.PHASECHK.TRANS64.TRYWAIT P0, [R9+URZ], R4 ;  /* 0x00000004090075a7 */ /* 0x001064000800017f */
[----:B-1----:R-:W-:Y:S05]  /*9fd0*/  @!P0 NANOSLEEP.SYNCS 0x989680 ;  /* 0x009896800000895d */ /* 0x002fea0003900000 */
[----:B------:R-:W1:Y:S02]  /*9fe0*/  @!P0 SYNCS.PHASECHK.TRANS64 P0, [R9+URZ], R4 ;  /* 0x00000004090085a7 */ /* 0x000e64000800007f */
[----:B-1----:R-:W-:Y:S05]  /*9ff0*/  @!P0 BRA `(.L_x_195) ;  /* 0xfffffffc00f08947 */ /* 0x002fea000383ffff */
[----:B------:R-:W-:Y:S05]  /*a000*/  BRA `(.L_x_222) ;  /* 0xfffffff4000c7947 */ /* 0x000fea000383ffff */
.L_x_196:
[----:B0-----:R0:W1:Y:S02]  /*a010*/  SYNCS.PHASECHK.TRANS64.TRYWAIT P0, [R6+URZ], R5 ;  /* 0x00000005060075a7 */ /* 0x001064000800017f */
[----:B-1----:R-:W-:Y:S05]  /*a020*/  @!P0 NANOSLEEP.SYNCS 0x989680 ;  /* 0x009896800000895d */ /* 0x002fea0003900000 */
[----:B------:R-:W1:Y:S02]  /*a030*/  @!P0 SYNCS.PHASECHK.TRANS64 P0, [R6+URZ], R5 ;  /* 0x00000005060085a7 */ /* 0x000e64000800007f */
[----:B-1----:R-:W-:Y:S05]  /*a040*/  @!P0 BRA `(.L_x_196) ;  /* 0xfffffffc00f08947 */ /* 0x002fea000383ffff */
[----:B------:R-:W-:Y:S05]  /*a050*/  BRA `(.L_x_223) ;  /* 0xfffffff4001c7947 */ /* 0x000fea000383ffff */
.L_x_197:
[----:B0-----:R0:W1:Y:S02]  /*a060*/  SYNCS.PHASECHK.TRANS64.TRYWAIT P0, [R9+URZ], R4 ;  /* 0x00000004090075a7 */ /* 0x001064000800017f */
[----:B-1----:R-:W-:Y:S05]  /*a070*/  @!P0 NANOSLEEP.SYNCS 0x989680 ;  /* 0x009896800000895d */ /* 0x002fea0003900000 */
[----:B------:R-:W1:Y:S02]  /*a080*/  @!P0 SYNCS.PHASECHK.TRANS64 P0, [R9+URZ], R4 ;  /* 0x00000004090085a7 */ /* 0x000e64000800007f */
[----:B-1----:R-:W-:Y:S05]  /*a090*/  @!P0 BRA `(.L_x_197) ;  /* 0xfffffffc00f08947 */ /* 0x002fea000383ffff */
[----:B------:R-:W-:Y:S05]  /*a0a0*/  BRA `(.L_x_224) ;  /* 0xfffffff4002c7947 */ /* 0x000fea000383ffff */
.L_x_198:
[----:B0-----:R0:W1:Y:S02]  /*a0b0*/  SYNCS.PHASECHK.TRANS64.TRYWAIT P0, [R6+URZ], R5 ;  /* 0x00000005060075a7 */ /* 0x001064000800017f */
[----:B-1----:R-:W-:Y:S05]  /*a0c0*/  @!P0 NANOSLEEP.SYNCS 0x989680 ;  /* 0x009896800000895d */ /* 0x002fea0003900000 */
[----:B------:R-:W1:Y:S02]  /*a0d0*/  @!P0 SYNCS.PHASECHK.TRANS64 P0, [R6+URZ], R5 ;  /* 0x00000005060085a7 */ /* 0x000e64000800007f */
[----:B-1----:R-:W-:Y:S05]  /*a0e0*/  @!P0 BRA `(.L_x_198) ;  /* 0xfffffffc00f08947 */ /* 0x002fea000383ffff */
[----:B------:R-:W-:Y:S05]  /*a0f0*/  BRA `(.L_x_225) ;  /* 0xfffffff4003c7947 */ /* 0x000fea000383ffff */
.L_x_199:
[----:B0-----:R0:W1:Y:S02]  /*a100*/  SYNCS.PHASECHK.TRANS64.TRYWAIT P0, [R9+URZ], R4 ;  /* 0x00000004090075a7 */ /* 0x001064000800017f */
[----:B-1----:R-:W-:Y:S05]  /*a110*/  @!P0 NANOSLEEP.SYNCS 0x989680 ;  /* 0x009896800000895d */ /* 0x002fea0003900000 */
[----:B------:R-:W1:Y:S02]  /*a120*/  @!P0 SYNCS.PHASECHK.TRANS64 P0, [R9+URZ], R4 ;  /* 0x00000004090085a7 */ /* 0x000e64000800007f */
[----:B-1----:R-:W-:Y:S05]  /*a130*/  @!P0 BRA `(.L_x_199) ;  /* 0xfffffffc00f08947 */ /* 0x002fea000383ffff */
[----:B------:R-:W-:Y:S05]  /*a140*/  BRA `(.L_x_226) ;  /* 0xfffffff4004c7947 */ /* 0x000fea000383ffff */
.L_x_200:
[----:B0-----:R0:W1:Y:S02]  /*a150*/  SYNCS.PHASECHK.TRANS64.TRYWAIT P0, [R6+URZ], R5 ;  /* 0x00000005060075a7 */ /* 0x001064000800017f */
[----:B-1----:R-:W-:Y:S05]  /*a160*/  @!P0 NANOSLEEP.SYNCS 0x989680 ;  /* 0x009896800000895d */ /* 0x002fea0003900000 */
[----:B------:R-:W1:Y:S02]  /*a170*/  @!P0 SYNCS.PHASECHK.TRANS64 P0, [R6+URZ], R5 ;  /* 0x00000005060085a7 */ /* 0x000e64000800007f */
[----:B-1----:R-:W-:Y:S05]  /*a180*/  @!P0 BRA `(.L_x_200) ;  /* 0xfffffffc00f08947 */ /* 0x002fea000383ffff */
[----:B------:R-:W-:Y:S05]  /*a190*/  BRA `(.L_x_227) ;  /* 0xfffffff4005c7947 */ /* 0x000fea000383ffff */
.L_x_201:
[----:B0-----:R0:W1:Y:S02]  /*a1a0*/  SYNCS.PHASECHK.TRANS64.TRYWAIT P0, [R9+URZ], R4 ;  /* 0x00000004090075a7 */ /* 0x001064000800017f */
[----:B-1----:R-:W-:Y:S05]  /*a1b0*/  @!P0 NANOSLEEP.SYNCS 0x989680 ;  /* 0x009896800000895d */ /* 0x002fea0003900000 */
[----:B------:R-:W1:Y:S02]  /*a1c0*/  @!P0 SYNCS.PHASECHK.TRANS64 P0, [R9+URZ], R4 ;  /* 0x00000004090085a7 */ /* 0x000e64000800007f */
[----:B-1----:R-:W-:Y:S05]  /*a1d0*/  @!P0 BRA `(.L_x_201) ;  /* 0xfffffffc00f08947 */ /* 0x002fea000383ffff */
[----:B------:R-:W-:Y:S05]  /*a1e0*/  BRA `(.L_x_228) ;  /* 0xfffffff4006c7947 */ /* 0x000fea000383ffff */
.L_x_202:
[----:B0-----:R0:W1:Y:S02]  /*a1f0*/  SYNCS.PHASECHK.TRANS64.TRYWAIT P0, [R6+URZ], R5 ;  /* 0x00000005060075a7 */ /* 0x001064000800017f */
[----:B-1----:R-:W-:Y:S05]  /*a200*/  @!P0 NANOSLEEP.SYNCS 0x989680 ;  /* 0x009896800000895d */ /* 0x002fea0003900000 */
[----:B------:R-:W1:Y:S02]  /*a210*/  @!P0 SYNCS.PHASECHK.TRANS64 P0, [R6+URZ], R5 ;  /* 0x00000005060085a7 */ /* 0x000e64000800007f */
[----:B-1----:R-:W-:Y:S05]  /*a220*/  @!P0 BRA `(.L_x_202) ;  /* 0xfffffffc00f08947 */ /* 0x002fea000383ffff */
[----:B------:R-:W-:Y:S05]  /*a230*/  BRA `(.L_x_229) ;  /* 0xfffffff4007c7947 */ /* 0x000fea000383ffff */
.L_x_203:
[----:B0-----:R0:W1:Y:S02]  /*a240*/  SYNCS.PHASECHK.TRANS64.TRYWAIT P0, [R9+URZ], R4 ;  /* 0x00000004090075a7 */ /* 0x001064000800017f */
[----:B-1----:R-:W-:Y:S05]  /*a250*/  @!P0 NANOSLEEP.SYNCS 0x989680 ;  /* 0x009896800000895d */ /* 0x002fea0003900000 */
[----:B------:R-:W1:Y:S02]  /*a260*/  @!P0 SYNCS.PHASECHK.TRANS64 P0, [R9+URZ], R4 ;  /* 0x00000004090085a7 */ /* 0x000e64000800007f */
[----:B-1----:R-:W-:Y:S05]  /*a270*/  @!P0 BRA `(.L_x_203) ;  /* 0xfffffffc00f08947 */ /* 0x002fea000383ffff */
[----:B------:R-:W-:Y:S05]  /*a280*/  BRA `(.L_x_230) ;  /* 0xfffffff4008c7947 */ /* 0x000fea000383ffff */
.L_x_204:
[----:B0-----:R0:W1:Y:S02]  /*a290*/  SYNCS.PHASECHK.TRANS64.TRYWAIT P0, [R6+URZ], R5 ;  /* 0x00000005060075a7 */ /* 0x001064000800017f */
[----:B-1----:R-:W-:Y:S05]  /*a2a0*/  @!P0 NANOSLEEP.SYNCS 0x989680 ;  /* 0x009896800000895d */ /* 0x002fea0003900000 */
[----:B------:R-:W1:Y:S02]  /*a2b0*/  @!P0 SYNCS.PHASECHK.TRANS64 P0, [R6+URZ], R5 ;  /* 0x00000005060085a7 */ /* 0x000e64000800007f */
[----:B-1----:R-:W-:Y:S05]  /*a2c0*/  @!P0 BRA `(.L_x_204) ;  /* 0xfffffffc00f08947 */ /* 0x002fea000383ffff */
[----:B------:R-:W-:Y:S05]  /*a2d0*/  BRA `(.L_x_231) ;  /* 0xfffffff4009c7947 */ /* 0x000fea000383ffff */
.L_x_205:
[----:B0-----:R0:W1:Y:S02]  /*a2e0*/  SYNCS.PHASECHK.TRANS64.TRYWAIT P0, [R9+URZ], R4 ;  /* 0x00000004090075a7 */ /* 0x001064000800017f */
[----:B-1----:R-:W-:Y:S05]  /*a2f0*/  @!P0 NANOSLEEP.SYNCS 0x989680 ;  /* 0x009896800000895d */ /* 0x002fea0003900000 */
[----:B------:R-:W1:Y:S02]  /*a300*/  @!P0 SYNCS.PHASECHK.TRANS64 P0, [R9+URZ], R4 ;  /* 0x00000004090085a7 */ /* 0x000e64000800007f */
[----:B-1----:R-:W-:Y:S05]  /*a310*/  @!P0 BRA `(.L_x_205) ;  /* 0xfffffffc00f08947 */ /* 0x002fea000383ffff */
[----:B------:R-:W-:Y:S05]  /*a320*/  BRA `(.L_x_232) ;  /* 0xfffffff400ac7947 */ /* 0x000fea000383ffff */
.L_x_206:
[----:B0-----:R0:W1:Y:S02]  /*a330*/  SYNCS.PHASECHK.TRANS64.TRYWAIT P0, [R6+URZ], R5 ;  /* 0x00000005060075a7 */ /* 0x001064000800017f */
[----:B-1----:R-:W-:Y:S05]  /*a340*/  @!P0 NANOSLEEP.SYNCS 0x989680 ;  /* 0x009896800000895d */ /* 0x002fea0003900000 */
[----:B------:R-:W1:Y:S02]  /*a350*/  @!P0 SYNCS.PHASECHK.TRANS64 P0, [R6+URZ], R5 ;  /* 0x00000005060085a7 */ /* 0x000e64000800007f */
[----:B-1----:R-:W-:Y:S05]  /*a360*/  @!P0 BRA `(.L_x_206) ;  /* 0xfffffffc00f08947 */ /* 0x002fea000383ffff */
[----:B------:R-:W-:Y:S05]  /*a370*/  BRA `(.L_x_233) ;  /* 0xfffffff400bc7947 */ /* 0x000fea000383ffff */
.L_x_207:
[----:B0-----:R0:W1:Y:S02]  /*a380*/  SYNCS.PHASECHK.TRANS64.TRYWAIT P0, [R9+URZ], R4 ;  /* 0x00000004090075a7 */ /* 0x001064000800017f */
[----:B-1----:R-:W-:Y:S05]  /*a390*/  @!P0 NANOSLEEP.SYNCS 0x989680 ;  /* 0x009896800000895d */ /* 0x002fea0003900000 */
[----:B------:R-:W1:Y:S02]  /*a3a0*/  @!P0 SYNCS.PHASECHK.TRANS64 P0, [R9+URZ], R4 ;  /* 0x00000004090085a7 */ /* 0x000e64000800007f */
[----:B-1----:R-:W-:Y:S05]  /*a3b0*/  @!P0 BRA `(.L_x_207) ;  /* 0xfffffffc00f08947 */ /* 0x002fea000383ffff */
[----:B------:R-:W-:Y:S05]  /*a3c0*/  BRA `(.L_x_234) ;  /* 0xfffffff400cc7947 */ /* 0x000fea000383ffff */
.L_x_208:
[----:B0-----:R0:W1:Y:S02]  /*a3d0*/  SYNCS.PHASECHK.TRANS64.TRYWAIT P0, [R6+URZ], R5 ;  /* 0x00000005060075a7 */ /* 0x001064000800017f */
[----:B-1----:R-:W-:Y:S05]  /*a3e0*/  @!P0 NANOSLEEP.SYNCS 0x989680 ;  /* 0x009896800000895d */ /* 0x002fea0003900000 */
[----:B------:R-:W1:Y:S02]  /*a3f0*/  @!P0 SYNCS.PHASECHK.TRANS64 P0, [R6+URZ], R5 ;  /* 0x00000005060085a7 */ /* 0x000e64000800007f */
[----:B-1----:R-:W-:Y:S05]  /*a400*/  @!P0 BRA `(.L_x_208) ;  /* 0xfffffffc00f08947 */ /* 0x002fea000383ffff */
[----:B------:R-:W-:Y:S05]  /*a410*/  BRA `(.L_x_235) ;  /* 0xfffffff400d47947 */ /* 0x000fea000383ffff */
.L_x_236:
[----:B------:R-:W-:-:S00]  /*a420*/  BRA `(.L_x_236) ;  /* 0xfffffffc00fc7947 */ /* 0x000fc0000383ffff */
[----:B------:R-:W-:-:S00]  /*a430*/  NOP ;  /* 0x0000000000007918 */ /* 0x000fc00000000000 */
        /* <DEDUP_REMOVED lines=12> */
.L_x_237:


//--------------------- .nv.shared._ZN7cutlass13device_kernelINS_4gemm6kernel13GemmUniversalIN4cute5tupleIJiiiiEEENS1_10collective13CollectiveMmaINS1_37MainloopSm90TmaGmmaWarpSpecializedFP8ILi18ENS5_IJNS4_1CILi2EEENSA_ILi4EEENSA_ILi1EEEEEENS1_32KernelTmaWarpSpecializedPingpongEEENS5_IJNSA_ILi64EEENSA_ILi128EEESH_EEENS_12float_e5m2_tENS5_IJlSD_lEEESK_SL_NS4_8TiledMMAINS4_8MMA_AtomIJNS4_4SM904GMMA31MMA_64x128x32_F32E5M2E5M2_SS_TNILNSP_7ScaleInE1ELSR_1EEEEEENS4_6LayoutINS5_IJSD_SD_SD_EEENS5_IJNSA_ILi0EEESW_SW_EEEEENS5_IJNS4_10UnderscoreESZ_SZ_EEEEENS4_23SM90_TMA_LOAD_MULTICASTENS4_14ComposedLayoutINS4_7SwizzleILi2ELi4ELi3EEENS4_18smem_ptr_flag_bitsILi8EEENSU_INS5_IJNSA_ILi8EEESH_EEENS5_IJSH_SD_EEEEEEEvNS4_8identityES12_S1C_vS1D_EENS_8epilogue10collective6detail29Sm90TmaWarpSpecializedAdapterINS1G_15DefaultEpilogueISK_SL_SL_NS1F_6thread17LinearCombinationISK_Li1EffLNS1K_9ScaleType4KindE0ELNS_15FloatRoundStyleE2ESK_EENS1_15EpilogueDefaultEEEEEvvEEEEvNT_6ParamsE --------------------------
	.section	.nv.shared._ZN7cutlass13device_kernelINS_4gemm6kernel13GemmUniversalIN4cute5tupleIJiiiiEEENS1_10collective13CollectiveMmaINS1_37MainloopSm90TmaGmmaWarpSpecializedFP8ILi18ENS5_IJNS4_1CILi2EEENSA_ILi4EEENSA_ILi1EEEEEENS1_32KernelTmaWarpSpecializedPingpongEEENS5_IJNSA_ILi64EEENSA_ILi128EEESH_EEENS_12float_e5m2_tENS5_IJlSD_lEEESK_SL_NS4_8TiledMMAINS4_8MMA_AtomIJNS4_4SM904GMMA31MMA_64x128x32_F32E5M2E5M2_SS_TNILNSP_7ScaleInE1ELSR_1EEEEEENS4_6LayoutINS5_IJSD_SD_SD_EEENS5_IJNSA_ILi0EEESW_SW_EEEEENS5_IJNS4_10UnderscoreESZ_SZ_EEEEENS4_23SM90_TMA_LOAD_MULTICASTENS4_14ComposedLayoutINS4_7SwizzleILi2ELi4ELi3EEENS4_18smem_ptr_flag_bitsILi8EEENSU_INS5_IJNSA_ILi8EEESH_EEENS5_IJSH_SD_EEEEEEEvNS4_8identityES12_S1C_vS1D_EENS_8epilogue10collective6detail29Sm90TmaWarpSpecializedAdapterINS1G_15DefaultEpilogueISK_SL_SL_NS1F_6thread17LinearCombinationISK_Li1EffLNS1K_9ScaleType4KindE0ELNS_15FloatRoundStyleE2ESK_EENS1_15EpilogueDefaultEEEEEvvEEEEvNT_6ParamsE,"aw",@nobits
	.sectionflags	@""
	.align	16
	.zero		1024


//--------------------- .nv.shared.reserved.0     --------------------------
	.section	.nv.shared.reserved.0,"aw",@nobits
	.weak		__nv_reservedSMEM_offset_0_alias
	.size		__nv_reservedSMEM_offset_0_alias, 0, 0
	.other		__nv_reservedSMEM_offset_0_alias,@"STO_CUDA_RESERVED_SHARED STV_DEFAULT"
__nv_reservedSMEM_offset_0_alias:
	.zero		0


//--------------------- .nv.global                --------------------------
	.section	.nv.global,"aw",@nobits
.nv.global:
	.type		_ZN40_INTERNAL_752a5adc_4_k_cu_bd788cef_190234cute1_E,@object
	.size		_ZN40_INTERNAL_752a5adc_4_k_cu_bd788cef_190234cute1_E,(_ZN40_INTERNAL_752a5adc_4_k_cu_bd788cef_190234cuda3std3__45__cpo6cbeginE - _ZN40_INTERNAL_752a5adc_4_k_cu_bd788cef_190234cute1_E)
_ZN40_INTERNAL_752a5adc_4_k_cu_bd788cef_190234cute1_E:
	.zero		1
	.type		_ZN40_INTERNAL_752a5adc_4_k_cu_bd788cef_190234cuda3std3__45__cpo6cbeginE,@object
	.size		_ZN40_INTERNAL_752a5adc_4_k_cu_bd788cef_190234cuda3std3__45__cpo6cbeginE,(_ZN40_INTERNAL_752a5adc_4_k_cu_bd788cef_190234cuda3std3__48in_placeE - _ZN40_INTERNAL_752a5adc_4_k_cu_bd788cef_190234cuda3std3__45__cpo6cbeginE)
_ZN40_INTERNAL_752a5adc_4_k_cu_bd788cef_190234cuda3std3__45__cpo6cbeginE:
	.zero		1
	.type		_ZN40_INTERNAL_752a5adc_4_k_cu_bd788cef_190234cuda3std3__48in_placeE,@object
	.size		_ZN40_INTERNAL_752a5adc_4_k_cu_bd788cef_190234cuda3std3__48in_placeE,(_ZN40_INTERNAL_752a5adc_4_k_cu_bd788cef_190234cuda3std6ranges3__45__cpo9iter_moveE - _ZN40_INTERNAL_752a5adc_4_k_cu_bd788cef_190234cuda3std3__48in_placeE)
_ZN40_INTERNAL_752a5adc_4_k_cu_bd788cef_190234cuda3std3__48in_placeE:
	.zero		1
	.type		_ZN40_INTERNAL_752a5adc_4_k_cu_bd788cef_190234cuda3std6ranges3__45__cpo9iter_moveE,@object
	.size		_ZN40_INTERNAL_752a5adc_4_k_cu_bd788cef_190234cuda3std6ranges3__45__cpo9iter_moveE,(_ZN40_INTERNAL_752a5adc_4_k_cu_bd788cef_190234cuda3std3__45__cpo5beginE - _ZN40_INTERNAL_752a5adc_4_k_cu_bd788cef_190234cuda3std6ranges3__45__cpo9iter_moveE)
_ZN40_INTERNAL_752a5adc_4_k_cu_bd788cef_190234cuda3std6ranges3__45__cpo9iter_moveE:
	.zero		1
	.type		_ZN40_INTERNAL_752a5adc_4_k_cu_bd788cef_190234cuda3std3__45__cpo5beginE,@object
	.size		_ZN40_INTERNAL_752a5adc_4_k_cu_bd788cef_190234cuda3std3__45__cpo5beginE,(_ZN40_INTERNAL_752a5adc_4_k_cu_bd788cef_190234cuda3std3__442_GLOBAL__N__752a5adc_4_k_cu_bd788cef_190236ignoreE - _ZN40_INTERNAL_752a5adc_4_k_cu_bd788cef_190234cuda3std3__45__cpo5beginE)
_ZN40_INTERNAL_752a5adc_4_k_cu_bd788cef_190234cuda3std3__45__cpo5beginE:
	.zero		1
	.type		_ZN40_INTERNAL_752a5adc_4_k_cu_bd788cef_190234cuda3std3__442_GLOBAL__N__752a5adc_4_k_cu_bd788cef_190236ignoreE,@object
	.size		_ZN40_INTERNAL_752a5adc_4_k_cu_bd788cef_190234cuda3std3__442_GLOBAL__N__752a5adc_4_k_cu_bd788cef_190236ignoreE,(_ZN40_INTERNAL_752a5adc_4_k_cu_bd788cef_190234cute7productE - _ZN40_INTERNAL_752a5adc_4_k_cu_bd788cef_190234cuda3std3__442_GLOBAL__N__752a5adc_4_k_cu_bd788cef_190236ignoreE)
_ZN40_INTERNAL_752a5adc_4_k_cu_bd788cef_190234cuda3std3__442_GLOBAL__N__752a5adc_4_k_cu_bd788cef_190236ignoreE:
	.zero		1
	.type		_ZN40_INTERNAL_752a5adc_4_k_cu_bd788cef_190234cute7productE,@object
	.size		_ZN40_INTERNAL_752a5adc_4_k_cu_bd788cef_190234cute7productE,(_ZN40_INTERNAL_752a5adc_4_k_cu_bd788cef_190234cuda3std3__45__cpo3endE - _ZN40_INTERNAL_752a5adc_4_k_cu_bd788cef_190234cute7productE)
_ZN40_INTERNAL_752a5adc_4_k_cu_bd788cef_190234cute7productE:
	.zero		1
	.type		_ZN40_INTERNAL_752a5adc_4_k_cu_bd788cef_190234cuda3std3__45__cpo3endE,@object
	.size		_ZN40_INTERNAL_752a5adc_4_k_cu_bd788cef_190234cuda3std3__45__cpo3endE,(_ZN40_INTERNAL_752a5adc_4_k_cu_bd788cef_190234cuda3std3__419piecewise_constructE - _ZN40_INTERNAL_752a5adc_4_k_cu_bd788cef_190234cuda3std3__45__cpo3endE)
_ZN40_INTERNAL_752a5adc_4_k_cu_bd788cef_190234cuda3std3__45__cpo3endE:
	.zero		1
	.type		_ZN40_INTERNAL_752a5adc_4_k_cu_bd788cef_190234cuda3std3__419piecewise_constructE,@object
	.size		_ZN40_INTERNAL_752a5adc_4_k_cu_bd788cef_190234cuda3std3__419piecewise_constructE,(_ZN40_INTERNAL_752a5adc_4_k_cu_bd788cef_190234cuda3std3__45__cpo4cendE - _ZN40_INTERNAL_752a5adc_4_k_cu_bd788cef_190234cuda3std3__419piecewise_constructE)
_ZN40_INTERNAL_752a5adc_4_k_cu_bd788cef_190234cuda3std3__419piecewise_constructE:
	.zero		1
	.type		_ZN40_INTERNAL_752a5adc_4_k_cu_bd788cef_190234cuda3std3__45__cpo4cendE,@object
	.size		_ZN40_INTERNAL_752a5adc_4_k_cu_bd788cef_190234cuda3std3__45__cpo4cendE,(_ZN40_INTERNAL_752a5adc_4_k_cu_bd788cef_190234cuda3std6ranges3__45__cpo4swapE - _ZN40_INTERNAL_752a5adc_4_k_cu_bd788cef_190234cuda3std3__45__cpo4cendE)
_ZN40_INTERNAL_752a5adc_4_k_cu_bd788cef_190234cuda3std3__45__cpo4cendE:
	.zero		1
	.type		_ZN40_INTERNAL_752a5adc_4_k_cu_bd788cef_190234cuda3std6ranges3__45__cpo4swapE,@object
	.size		_ZN40_INTERNAL_752a5adc_4_k_cu_bd788cef_190234cuda3std6ranges3__45__cpo4swapE,(.L_7 - _ZN40_INTERNAL_752a5adc_4_k_cu_bd788cef_190234cuda3std6ranges3__45__cpo4swapE)
_ZN40_INTERNAL_752a5adc_4_k_cu_bd788cef_190234cuda3std6ranges3__45__cpo4swapE:
	.zero		1
.L_7:


//--------------------- .nv.constant0._ZN7cutlass13device_kernelINS_4gemm6kernel13GemmUniversalIN4cute5tupleIJiiiiEEENS1_10collective13CollectiveMmaINS1_37MainloopSm90TmaGmmaWarpSpecializedFP8ILi18ENS5_IJNS4_1CILi2EEENSA_ILi4EEENSA_ILi1EEEEEENS1_32KernelTmaWarpSpecializedPingpongEEENS5_IJNSA_ILi64EEENSA_ILi128EEESH_EEENS_12float_e5m2_tENS5_IJlSD_lEEESK_SL_NS4_8TiledMMAINS4_8MMA_AtomIJNS4_4SM904GMMA31MMA_64x128x32_F32E5M2E5M2_SS_TNILNSP_7ScaleInE1ELSR_1EEEEEENS4_6LayoutINS5_IJSD_SD_SD_EEENS5_IJNSA_ILi0EEESW_SW_EEEEENS5_IJNS4_10UnderscoreESZ_SZ_EEEEENS4_23SM90_TMA_LOAD_MULTICASTENS4_14ComposedLayoutINS4_7SwizzleILi2ELi4ELi3EEENS4_18smem_ptr_flag_bitsILi8EEENSU_INS5_IJNSA_ILi8EEESH_EEENS5_IJSH_SD_EEEEEEEvNS4_8identityES12_S1C_vS1D_EENS_8epilogue10collective6detail29Sm90TmaWarpSpecializedAdapterINS1G_15DefaultEpilogueISK_SL_SL_NS1F_6thread17LinearCombinationISK_Li1EffLNS1K_9ScaleType4KindE0ELNS_15FloatRoundStyleE2ESK_EENS1_15EpilogueDefaultEEEEEvvEEEEvNT_6ParamsE --------------------------
	.section	.nv.constant0._ZN7cutlass13device_kernelINS_4gemm6kernel13GemmUniversalIN4cute5tupleIJiiiiEEENS1_10collective13CollectiveMmaINS1_37MainloopSm90TmaGmmaWarpSpecializedFP8ILi18ENS5_IJNS4_1CILi2EEENSA_ILi4EEENSA_ILi1EEEEEENS1_32KernelTmaWarpSpecializedPingpongEEENS5_IJNSA_ILi64EEENSA_ILi128EEESH_EEENS_12float_e5m2_tENS5_IJlSD_lEEESK_SL_NS4_8TiledMMAINS4_8MMA_AtomIJNS4_4SM904GMMA31MMA_64x128x32_F32E5M2E5M2_SS_TNILNSP_7ScaleInE1ELSR_1EEEEEENS4_6LayoutINS5_IJSD_SD_SD_EEENS5_IJNSA_ILi0EEESW_SW_EEEEENS5_IJNS4_10UnderscoreESZ_SZ_EEEEENS4_23SM90_TMA_LOAD_MULTICASTENS4_14ComposedLayoutINS4_7SwizzleILi2ELi4ELi3EEENS4_18smem_ptr_flag_bitsILi8EEENSU_INS5_IJNSA_ILi8EEESH_EEENS5_IJSH_SD_EEEEEEEvNS4_8identityES12_S1C_vS1D_EENS_8epilogue10collective6detail29Sm90TmaWarpSpecializedAdapterINS1G_15DefaultEpilogueISK_SL_SL_NS1F_6thread17LinearCombinationISK_Li1EffLNS1K_9ScaleType4KindE0ELNS_15FloatRoundStyleE2ESK_EENS1_15EpilogueDefaultEEEEEvvEEEEvNT_6ParamsE,"a",@progbits
	.sectionflags	@""
	.align	4
.nv.constant0._ZN7cutlass13device_kernelINS_4gemm6kernel13GemmUniversalIN4cute5tupleIJiiiiEEENS1_10collective13CollectiveMmaINS1_37MainloopSm90TmaGmmaWarpSpecializedFP8ILi18ENS5_IJNS4_1CILi2EEENSA_ILi4EEENSA_ILi1EEEEEENS1_32KernelTmaWarpSpecializedPingpongEEENS5_IJNSA_ILi64EEENSA_ILi128EEESH_EEENS_12float_e5m2_tENS5_IJlSD_lEEESK_SL_NS4_8TiledMMAINS4_8MMA_AtomIJNS4_4SM904GMMA31MMA_64x128x32_F32E5M2E5M2_SS_TNILNSP_7ScaleInE1ELSR_1EEEEEENS4_6LayoutINS5_IJSD_SD_SD_EEENS5_IJNSA_ILi0EEESW_SW_EEEEENS5_IJNS4_10UnderscoreESZ_SZ_EEEEENS4_23SM90_TMA_LOAD_MULTICASTENS4_14ComposedLayoutINS4_7SwizzleILi2ELi4ELi3EEENS4_18smem_ptr_flag_bitsILi8EEENSU_INS5_IJNSA_ILi8EEESH_EEENS5_IJSH_SD_EEEEEEEvNS4_8identityES12_S1C_vS1D_EENS_8epilogue10collective6detail29Sm90TmaWarpSpecializedAdapterINS1G_15DefaultEpilogueISK_SL_SL_NS1F_6thread17LinearCombinationISK_Li1EffLNS1K_9ScaleType4KindE0ELNS_15FloatRoundStyleE2ESK_EENS1_15EpilogueDefaultEEEEEvvEEEEvNT_6ParamsE:
	.zero		1664


//--------------------- SYMBOLS --------------------------

	.type		.nv.reservedSmem.offset0,@object
	.size		.nv.reservedSmem.offset0,0x4
